//
// Generated by NVIDIA NVVM Compiler
//
// Compiler Build ID: CL-36424714
// Cuda compilation tools, release 13.0, V13.0.88
// Based on NVVM 20.0.0
//

.version 9.0
.target sm_100
.address_size 64

	// .globl	_Z19print_matrix_devicePKfii
.extern .func  (.param .b32 func_retval0) vprintf
(
	.param .b64 vprintf_param_0,
	.param .b64 vprintf_param_1
)
;
.global .align 1 .b8 $str[4] = {37, 102, 32};
.global .align 1 .b8 $str$1[2] = {10};

.visible .entry _Z19print_matrix_devicePKfii(
	.param .u64 .ptr .align 1 _Z19print_matrix_devicePKfii_param_0,
	.param .u32 _Z19print_matrix_devicePKfii_param_1,
	.param .u32 _Z19print_matrix_devicePKfii_param_2
)
{
	.local .align 8 .b8 	__local_depot0[8];
	.reg .b64 	%SP;
	.reg .b64 	%SPL;
	.reg .pred 	%p<17>;
	.reg .b32 	%r<201>;
	.reg .b32 	%f<32>;
	.reg .b64 	%rd<97>;
	.reg .b64 	%fd<32>;

	mov.u64 	%SPL, __local_depot0;
	cvta.local.u64 	%SP, %SPL;
	ld.param.u64 	%rd6, [_Z19print_matrix_devicePKfii_param_0];
	ld.param.u32 	%r81, [_Z19print_matrix_devicePKfii_param_1];
	ld.param.u32 	%r82, [_Z19print_matrix_devicePKfii_param_2];
	cvta.to.global.u64 	%rd1, %rd6;
	add.u64 	%rd7, %SP, 0;
	add.u64 	%rd2, %SPL, 0;
	setp.lt.s32 	%p1, %r81, 1;
	@%p1 bra 	$L__BB0_23;
	setp.lt.s32 	%p2, %r82, 1;
	@%p2 bra 	$L__BB0_17;
	and.b32  	%r1, %r82, 15;
	and.b32  	%r2, %r82, 7;
	and.b32  	%r3, %r82, 2147483632;
	and.b32  	%r4, %r82, 3;
	neg.s32 	%r5, %r3;
	shl.b32 	%r6, %r81, 4;
	shl.b32 	%r7, %r81, 1;
	mul.lo.s32 	%r8, %r81, 3;
	shl.b32 	%r9, %r81, 2;
	mul.lo.s32 	%r10, %r81, 5;
	mul.lo.s32 	%r11, %r81, 7;
	shl.b32 	%r12, %r81, 3;
	mul.lo.s32 	%r13, %r81, 9;
	mul.lo.s32 	%r14, %r81, 10;
	mul.lo.s32 	%r15, %r81, 11;
	mul.lo.s32 	%r16, %r81, 12;
	mul.lo.s32 	%r17, %r81, 13;
	mul.lo.s32 	%r18, %r81, 15;
	mov.b32 	%r179, 0;
	mov.u64 	%rd92, $str$1;
	mov.u64 	%rd79, $str;
	mul.wide.u32 	%rd46, %r6, 4;
$L__BB0_3:
	setp.lt.u32 	%p7, %r82, 16;
	mov.b32 	%r197, 0;
	@%p7 bra 	$L__BB0_6;
	add.s32 	%r194, %r81, %r179;
	add.s32 	%r193, %r7, %r179;
	add.s32 	%r192, %r8, %r179;
	add.s32 	%r191, %r9, %r179;
	add.s32 	%r190, %r10, %r179;
	mad.lo.s32 	%r189, %r81, 6, %r179;
	add.s32 	%r188, %r11, %r179;
	add.s32 	%r187, %r12, %r179;
	add.s32 	%r186, %r13, %r179;
	add.s32 	%r185, %r14, %r179;
	add.s32 	%r184, %r15, %r179;
	add.s32 	%r183, %r16, %r179;
	add.s32 	%r182, %r17, %r179;
	mad.lo.s32 	%r181, %r81, 14, %r179;
	add.s32 	%r180, %r18, %r179;
	mul.wide.u32 	%rd12, %r179, 4;
	add.s64 	%rd96, %rd1, %rd12;
	mov.u32 	%r195, %r5;
$L__BB0_5:
	.pragma "nounroll";
	ld.global.f32 	%f1, [%rd96];
	cvt.f64.f32 	%fd1, %f1;
	st.local.f64 	[%rd2], %fd1;
	cvta.global.u64 	%rd14, %rd79;
	{ // callseq 5, 0
	.param .b64 param0;
	st.param.b64 	[param0], %rd14;
	.param .b64 param1;
	st.param.b64 	[param1], %rd7;
	.param .b32 retval0;
	call.uni (retval0), 
	vprintf, 
	(
	param0, 
	param1
	);
	ld.param.b32 	%r98, [retval0];
	} // callseq 5
	mul.wide.u32 	%rd16, %r194, 4;
	add.s64 	%rd17, %rd1, %rd16;
	ld.global.f32 	%f2, [%rd17];
	cvt.f64.f32 	%fd2, %f2;
	st.local.f64 	[%rd2], %fd2;
	{ // callseq 6, 0
	.param .b64 param0;
	st.param.b64 	[param0], %rd14;
	.param .b64 param1;
	st.param.b64 	[param1], %rd7;
	.param .b32 retval0;
	call.uni (retval0), 
	vprintf, 
	(
	param0, 
	param1
	);
	ld.param.b32 	%r100, [retval0];
	} // callseq 6
	mul.wide.u32 	%rd18, %r193, 4;
	add.s64 	%rd19, %rd1, %rd18;
	ld.global.f32 	%f3, [%rd19];
	cvt.f64.f32 	%fd3, %f3;
	st.local.f64 	[%rd2], %fd3;
	{ // callseq 7, 0
	.param .b64 param0;
	st.param.b64 	[param0], %rd14;
	.param .b64 param1;
	st.param.b64 	[param1], %rd7;
	.param .b32 retval0;
	call.uni (retval0), 
	vprintf, 
	(
	param0, 
	param1
	);
	ld.param.b32 	%r102, [retval0];
	} // callseq 7
	mul.wide.u32 	%rd20, %r192, 4;
	add.s64 	%rd21, %rd1, %rd20;
	ld.global.f32 	%f4, [%rd21];
	cvt.f64.f32 	%fd4, %f4;
	st.local.f64 	[%rd2], %fd4;
	{ // callseq 8, 0
	.param .b64 param0;
	st.param.b64 	[param0], %rd14;
	.param .b64 param1;
	st.param.b64 	[param1], %rd7;
	.param .b32 retval0;
	call.uni (retval0), 
	vprintf, 
	(
	param0, 
	param1
	);
	ld.param.b32 	%r104, [retval0];
	} // callseq 8
	mul.wide.u32 	%rd22, %r191, 4;
	add.s64 	%rd23, %rd1, %rd22;
	ld.global.f32 	%f5, [%rd23];
	cvt.f64.f32 	%fd5, %f5;
	st.local.f64 	[%rd2], %fd5;
	{ // callseq 9, 0
	.param .b64 param0;
	st.param.b64 	[param0], %rd14;
	.param .b64 param1;
	st.param.b64 	[param1], %rd7;
	.param .b32 retval0;
	call.uni (retval0), 
	vprintf, 
	(
	param0, 
	param1
	);
	ld.param.b32 	%r106, [retval0];
	} // callseq 9
	mul.wide.u32 	%rd24, %r190, 4;
	add.s64 	%rd25, %rd1, %rd24;
	ld.global.f32 	%f6, [%rd25];
	cvt.f64.f32 	%fd6, %f6;
	st.local.f64 	[%rd2], %fd6;
	{ // callseq 10, 0
	.param .b64 param0;
	st.param.b64 	[param0], %rd14;
	.param .b64 param1;
	st.param.b64 	[param1], %rd7;
	.param .b32 retval0;
	call.uni (retval0), 
	vprintf, 
	(
	param0, 
	param1
	);
	ld.param.b32 	%r108, [retval0];
	} // callseq 10
	mul.wide.u32 	%rd26, %r189, 4;
	add.s64 	%rd27, %rd1, %rd26;
	ld.global.f32 	%f7, [%rd27];
	cvt.f64.f32 	%fd7, %f7;
	st.local.f64 	[%rd2], %fd7;
	{ // callseq 11, 0
	.param .b64 param0;
	st.param.b64 	[param0], %rd14;
	.param .b64 param1;
	st.param.b64 	[param1], %rd7;
	.param .b32 retval0;
	call.uni (retval0), 
	vprintf, 
	(
	param0, 
	param1
	);
	ld.param.b32 	%r110, [retval0];
	} // callseq 11
	mul.wide.u32 	%rd28, %r188, 4;
	add.s64 	%rd29, %rd1, %rd28;
	ld.global.f32 	%f8, [%rd29];
	cvt.f64.f32 	%fd8, %f8;
	st.local.f64 	[%rd2], %fd8;
	{ // callseq 12, 0
	.param .b64 param0;
	st.param.b64 	[param0], %rd14;
	.param .b64 param1;
	st.param.b64 	[param1], %rd7;
	.param .b32 retval0;
	call.uni (retval0), 
	vprintf, 
	(
	param0, 
	param1
	);
	ld.param.b32 	%r112, [retval0];
	} // callseq 12
	mul.wide.u32 	%rd30, %r187, 4;
	add.s64 	%rd31, %rd1, %rd30;
	ld.global.f32 	%f9, [%rd31];
	cvt.f64.f32 	%fd9, %f9;
	st.local.f64 	[%rd2], %fd9;
	{ // callseq 13, 0
	.param .b64 param0;
	st.param.b64 	[param0], %rd14;
	.param .b64 param1;
	st.param.b64 	[param1], %rd7;
	.param .b32 retval0;
	call.uni (retval0), 
	vprintf, 
	(
	param0, 
	param1
	);
	ld.param.b32 	%r114, [retval0];
	} // callseq 13
	mul.wide.u32 	%rd32, %r186, 4;
	add.s64 	%rd33, %rd1, %rd32;
	ld.global.f32 	%f10, [%rd33];
	cvt.f64.f32 	%fd10, %f10;
	st.local.f64 	[%rd2], %fd10;
	{ // callseq 14, 0
	.param .b64 param0;
	st.param.b64 	[param0], %rd14;
	.param .b64 param1;
	st.param.b64 	[param1], %rd7;
	.param .b32 retval0;
	call.uni (retval0), 
	vprintf, 
	(
	param0, 
	param1
	);
	ld.param.b32 	%r116, [retval0];
	} // callseq 14
	mul.wide.u32 	%rd34, %r185, 4;
	add.s64 	%rd35, %rd1, %rd34;
	ld.global.f32 	%f11, [%rd35];
	cvt.f64.f32 	%fd11, %f11;
	st.local.f64 	[%rd2], %fd11;
	{ // callseq 15, 0
	.param .b64 param0;
	st.param.b64 	[param0], %rd14;
	.param .b64 param1;
	st.param.b64 	[param1], %rd7;
	.param .b32 retval0;
	call.uni (retval0), 
	vprintf, 
	(
	param0, 
	param1
	);
	ld.param.b32 	%r118, [retval0];
	} // callseq 15
	mul.wide.u32 	%rd36, %r184, 4;
	add.s64 	%rd37, %rd1, %rd36;
	ld.global.f32 	%f12, [%rd37];
	cvt.f64.f32 	%fd12, %f12;
	st.local.f64 	[%rd2], %fd12;
	{ // callseq 16, 0
	.param .b64 param0;
	st.param.b64 	[param0], %rd14;
	.param .b64 param1;
	st.param.b64 	[param1], %rd7;
	.param .b32 retval0;
	call.uni (retval0), 
	vprintf, 
	(
	param0, 
	param1
	);
	ld.param.b32 	%r120, [retval0];
	} // callseq 16
	mul.wide.u32 	%rd38, %r183, 4;
	add.s64 	%rd39, %rd1, %rd38;
	ld.global.f32 	%f13, [%rd39];
	cvt.f64.f32 	%fd13, %f13;
	st.local.f64 	[%rd2], %fd13;
	{ // callseq 17, 0
	.param .b64 param0;
	st.param.b64 	[param0], %rd14;
	.param .b64 param1;
	st.param.b64 	[param1], %rd7;
	.param .b32 retval0;
	call.uni (retval0), 
	vprintf, 
	(
	param0, 
	param1
	);
	ld.param.b32 	%r122, [retval0];
	} // callseq 17
	mul.wide.u32 	%rd40, %r182, 4;
	add.s64 	%rd41, %rd1, %rd40;
	ld.global.f32 	%f14, [%rd41];
	cvt.f64.f32 	%fd14, %f14;
	st.local.f64 	[%rd2], %fd14;
	{ // callseq 18, 0
	.param .b64 param0;
	st.param.b64 	[param0], %rd14;
	.param .b64 param1;
	st.param.b64 	[param1], %rd7;
	.param .b32 retval0;
	call.uni (retval0), 
	vprintf, 
	(
	param0, 
	param1
	);
	ld.param.b32 	%r124, [retval0];
	} // callseq 18
	mul.wide.u32 	%rd42, %r181, 4;
	add.s64 	%rd43, %rd1, %rd42;
	ld.global.f32 	%f15, [%rd43];
	cvt.f64.f32 	%fd15, %f15;
	st.local.f64 	[%rd2], %fd15;
	{ // callseq 19, 0
	.param .b64 param0;
	st.param.b64 	[param0], %rd14;
	.param .b64 param1;
	st.param.b64 	[param1], %rd7;
	.param .b32 retval0;
	call.uni (retval0), 
	vprintf, 
	(
	param0, 
	param1
	);
	ld.param.b32 	%r126, [retval0];
	} // callseq 19
	mul.wide.u32 	%rd44, %r180, 4;
	add.s64 	%rd45, %rd1, %rd44;
	ld.global.f32 	%f16, [%rd45];
	cvt.f64.f32 	%fd16, %f16;
	st.local.f64 	[%rd2], %fd16;
	{ // callseq 20, 0
	.param .b64 param0;
	st.param.b64 	[param0], %rd14;
	.param .b64 param1;
	st.param.b64 	[param1], %rd7;
	.param .b32 retval0;
	call.uni (retval0), 
	vprintf, 
	(
	param0, 
	param1
	);
	ld.param.b32 	%r128, [retval0];
	} // callseq 20
	add.s32 	%r195, %r195, 16;
	add.s32 	%r194, %r194, %r6;
	add.s32 	%r193, %r193, %r6;
	add.s32 	%r192, %r192, %r6;
	add.s32 	%r191, %r191, %r6;
	add.s32 	%r190, %r190, %r6;
	add.s32 	%r189, %r189, %r6;
	add.s32 	%r188, %r188, %r6;
	add.s32 	%r187, %r187, %r6;
	add.s32 	%r186, %r186, %r6;
	add.s32 	%r185, %r185, %r6;
	add.s32 	%r184, %r184, %r6;
	add.s32 	%r183, %r183, %r6;
	add.s32 	%r182, %r182, %r6;
	add.s32 	%r181, %r181, %r6;
	add.s32 	%r180, %r180, %r6;
	add.s64 	%rd96, %rd96, %rd46;
	setp.ne.s32 	%p8, %r195, 0;
	mov.u32 	%r197, %r3;
	@%p8 bra 	$L__BB0_5;
$L__BB0_6:
	setp.eq.s32 	%p9, %r1, 0;
	@%p9 bra 	$L__BB0_16;
	add.s32 	%r130, %r1, -1;
	setp.lt.u32 	%p10, %r130, 7;
	@%p10 bra 	$L__BB0_9;
	mad.lo.s32 	%r131, %r197, %r81, %r179;
	mul.wide.u32 	%rd47, %r131, 4;
	add.s64 	%rd48, %rd1, %rd47;
	ld.global.f32 	%f17, [%rd48];
	cvt.f64.f32 	%fd17, %f17;
	st.local.f64 	[%rd2], %fd17;
	cvta.global.u64 	%rd50, %rd79;
	{ // callseq 21, 0
	.param .b64 param0;
	st.param.b64 	[param0], %rd50;
	.param .b64 param1;
	st.param.b64 	[param1], %rd7;
	.param .b32 retval0;
	call.uni (retval0), 
	vprintf, 
	(
	param0, 
	param1
	);
	ld.param.b32 	%r132, [retval0];
	} // callseq 21
	add.s32 	%r134, %r131, %r81;
	mul.wide.u32 	%rd52, %r134, 4;
	add.s64 	%rd53, %rd1, %rd52;
	ld.global.f32 	%f18, [%rd53];
	cvt.f64.f32 	%fd18, %f18;
	st.local.f64 	[%rd2], %fd18;
	{ // callseq 22, 0
	.param .b64 param0;
	st.param.b64 	[param0], %rd50;
	.param .b64 param1;
	st.param.b64 	[param1], %rd7;
	.param .b32 retval0;
	call.uni (retval0), 
	vprintf, 
	(
	param0, 
	param1
	);
	ld.param.b32 	%r135, [retval0];
	} // callseq 22
	add.s32 	%r137, %r134, %r81;
	mul.wide.u32 	%rd54, %r137, 4;
	add.s64 	%rd55, %rd1, %rd54;
	ld.global.f32 	%f19, [%rd55];
	cvt.f64.f32 	%fd19, %f19;
	st.local.f64 	[%rd2], %fd19;
	{ // callseq 23, 0
	.param .b64 param0;
	st.param.b64 	[param0], %rd50;
	.param .b64 param1;
	st.param.b64 	[param1], %rd7;
	.param .b32 retval0;
	call.uni (retval0), 
	vprintf, 
	(
	param0, 
	param1
	);
	ld.param.b32 	%r138, [retval0];
	} // callseq 23
	add.s32 	%r140, %r137, %r81;
	mul.wide.u32 	%rd56, %r140, 4;
	add.s64 	%rd57, %rd1, %rd56;
	ld.global.f32 	%f20, [%rd57];
	cvt.f64.f32 	%fd20, %f20;
	st.local.f64 	[%rd2], %fd20;
	{ // callseq 24, 0
	.param .b64 param0;
	st.param.b64 	[param0], %rd50;
	.param .b64 param1;
	st.param.b64 	[param1], %rd7;
	.param .b32 retval0;
	call.uni (retval0), 
	vprintf, 
	(
	param0, 
	param1
	);
	ld.param.b32 	%r141, [retval0];
	} // callseq 24
	add.s32 	%r143, %r140, %r81;
	mul.wide.u32 	%rd58, %r143, 4;
	add.s64 	%rd59, %rd1, %rd58;
	ld.global.f32 	%f21, [%rd59];
	cvt.f64.f32 	%fd21, %f21;
	st.local.f64 	[%rd2], %fd21;
	{ // callseq 25, 0
	.param .b64 param0;
	st.param.b64 	[param0], %rd50;
	.param .b64 param1;
	st.param.b64 	[param1], %rd7;
	.param .b32 retval0;
	call.uni (retval0), 
	vprintf, 
	(
	param0, 
	param1
	);
	ld.param.b32 	%r144, [retval0];
	} // callseq 25
	add.s32 	%r146, %r143, %r81;
	mul.wide.u32 	%rd60, %r146, 4;
	add.s64 	%rd61, %rd1, %rd60;
	ld.global.f32 	%f22, [%rd61];
	cvt.f64.f32 	%fd22, %f22;
	st.local.f64 	[%rd2], %fd22;
	{ // callseq 26, 0
	.param .b64 param0;
	st.param.b64 	[param0], %rd50;
	.param .b64 param1;
	st.param.b64 	[param1], %rd7;
	.param .b32 retval0;
	call.uni (retval0), 
	vprintf, 
	(
	param0, 
	param1
	);
	ld.param.b32 	%r147, [retval0];
	} // callseq 26
	add.s32 	%r149, %r146, %r81;
	mul.wide.u32 	%rd62, %r149, 4;
	add.s64 	%rd63, %rd1, %rd62;
	ld.global.f32 	%f23, [%rd63];
	cvt.f64.f32 	%fd23, %f23;
	st.local.f64 	[%rd2], %fd23;
	{ // callseq 27, 0
	.param .b64 param0;
	st.param.b64 	[param0], %rd50;
	.param .b64 param1;
	st.param.b64 	[param1], %rd7;
	.param .b32 retval0;
	call.uni (retval0), 
	vprintf, 
	(
	param0, 
	param1
	);
	ld.param.b32 	%r150, [retval0];
	} // callseq 27
	add.s32 	%r152, %r149, %r81;
	mul.wide.u32 	%rd64, %r152, 4;
	add.s64 	%rd65, %rd1, %rd64;
	ld.global.f32 	%f24, [%rd65];
	cvt.f64.f32 	%fd24, %f24;
	st.local.f64 	[%rd2], %fd24;
	{ // callseq 28, 0
	.param .b64 param0;
	st.param.b64 	[param0], %rd50;
	.param .b64 param1;
	st.param.b64 	[param1], %rd7;
	.param .b32 retval0;
	call.uni (retval0), 
	vprintf, 
	(
	param0, 
	param1
	);
	ld.param.b32 	%r153, [retval0];
	} // callseq 28
	add.s32 	%r197, %r197, 8;
$L__BB0_9:
	setp.eq.s32 	%p11, %r2, 0;
	@%p11 bra 	$L__BB0_16;
	add.s32 	%r155, %r2, -1;
	setp.lt.u32 	%p12, %r155, 3;
	@%p12 bra 	$L__BB0_12;
	mad.lo.s32 	%r156, %r197, %r81, %r179;
	mul.wide.u32 	%rd66, %r156, 4;
	add.s64 	%rd67, %rd1, %rd66;
	ld.global.f32 	%f25, [%rd67];
	cvt.f64.f32 	%fd25, %f25;
	st.local.f64 	[%rd2], %fd25;
	cvta.global.u64 	%rd69, %rd79;
	{ // callseq 29, 0
	.param .b64 param0;
	st.param.b64 	[param0], %rd69;
	.param .b64 param1;
	st.param.b64 	[param1], %rd7;
	.param .b32 retval0;
	call.uni (retval0), 
	vprintf, 
	(
	param0, 
	param1
	);
	ld.param.b32 	%r157, [retval0];
	} // callseq 29
	add.s32 	%r159, %r156, %r81;
	mul.wide.u32 	%rd71, %r159, 4;
	add.s64 	%rd72, %rd1, %rd71;
	ld.global.f32 	%f26, [%rd72];
	cvt.f64.f32 	%fd26, %f26;
	st.local.f64 	[%rd2], %fd26;
	{ // callseq 30, 0
	.param .b64 param0;
	st.param.b64 	[param0], %rd69;
	.param .b64 param1;
	st.param.b64 	[param1], %rd7;
	.param .b32 retval0;
	call.uni (retval0), 
	vprintf, 
	(
	param0, 
	param1
	);
	ld.param.b32 	%r160, [retval0];
	} // callseq 30
	add.s32 	%r162, %r159, %r81;
	mul.wide.u32 	%rd73, %r162, 4;
	add.s64 	%rd74, %rd1, %rd73;
	ld.global.f32 	%f27, [%rd74];
	cvt.f64.f32 	%fd27, %f27;
	st.local.f64 	[%rd2], %fd27;
	{ // callseq 31, 0
	.param .b64 param0;
	st.param.b64 	[param0], %rd69;
	.param .b64 param1;
	st.param.b64 	[param1], %rd7;
	.param .b32 retval0;
	call.uni (retval0), 
	vprintf, 
	(
	param0, 
	param1
	);
	ld.param.b32 	%r163, [retval0];
	} // callseq 31
	add.s32 	%r165, %r162, %r81;
	mul.wide.u32 	%rd75, %r165, 4;
	add.s64 	%rd76, %rd1, %rd75;
	ld.global.f32 	%f28, [%rd76];
	cvt.f64.f32 	%fd28, %f28;
	st.local.f64 	[%rd2], %fd28;
	{ // callseq 32, 0
	.param .b64 param0;
	st.param.b64 	[param0], %rd69;
	.param .b64 param1;
	st.param.b64 	[param1], %rd7;
	.param .b32 retval0;
	call.uni (retval0), 
	vprintf, 
	(
	param0, 
	param1
	);
	ld.param.b32 	%r166, [retval0];
	} // callseq 32
	add.s32 	%r197, %r197, 4;
$L__BB0_12:
	setp.eq.s32 	%p13, %r4, 0;
	@%p13 bra 	$L__BB0_16;
	setp.eq.s32 	%p14, %r4, 1;
	mad.lo.s32 	%r72, %r197, %r81, %r179;
	mul.wide.u32 	%rd77, %r72, 4;
	add.s64 	%rd78, %rd1, %rd77;
	ld.global.f32 	%f29, [%rd78];
	cvt.f64.f32 	%fd29, %f29;
	st.local.f64 	[%rd2], %fd29;
	cvta.global.u64 	%rd80, %rd79;
	{ // callseq 33, 0
	.param .b64 param0;
	st.param.b64 	[param0], %rd80;
	.param .b64 param1;
	st.param.b64 	[param1], %rd7;
	.param .b32 retval0;
	call.uni (retval0), 
	vprintf, 
	(
	param0, 
	param1
	);
	ld.param.b32 	%r168, [retval0];
	} // callseq 33
	@%p14 bra 	$L__BB0_16;
	setp.eq.s32 	%p15, %r4, 2;
	add.s32 	%r73, %r72, %r81;
	mul.wide.u32 	%rd82, %r73, 4;
	add.s64 	%rd83, %rd1, %rd82;
	ld.global.f32 	%f30, [%rd83];
	cvt.f64.f32 	%fd30, %f30;
	st.local.f64 	[%rd2], %fd30;
	cvta.global.u64 	%rd85, %rd79;
	{ // callseq 34, 0
	.param .b64 param0;
	st.param.b64 	[param0], %rd85;
	.param .b64 param1;
	st.param.b64 	[param1], %rd7;
	.param .b32 retval0;
	call.uni (retval0), 
	vprintf, 
	(
	param0, 
	param1
	);
	ld.param.b32 	%r170, [retval0];
	} // callseq 34
	@%p15 bra 	$L__BB0_16;
	add.s32 	%r172, %r73, %r81;
	mul.wide.u32 	%rd87, %r172, 4;
	add.s64 	%rd88, %rd1, %rd87;
	ld.global.f32 	%f31, [%rd88];
	cvt.f64.f32 	%fd31, %f31;
	st.local.f64 	[%rd2], %fd31;
	cvta.global.u64 	%rd90, %rd79;
	{ // callseq 35, 0
	.param .b64 param0;
	st.param.b64 	[param0], %rd90;
	.param .b64 param1;
	st.param.b64 	[param1], %rd7;
	.param .b32 retval0;
	call.uni (retval0), 
	vprintf, 
	(
	param0, 
	param1
	);
	ld.param.b32 	%r173, [retval0];
	} // callseq 35
$L__BB0_16:
	cvta.global.u64 	%rd93, %rd92;
	{ // callseq 36, 0
	.param .b64 param0;
	st.param.b64 	[param0], %rd93;
	.param .b64 param1;
	st.param.b64 	[param1], 0;
	.param .b32 retval0;
	call.uni (retval0), 
	vprintf, 
	(
	param0, 
	param1
	);
	ld.param.b32 	%r175, [retval0];
	} // callseq 36
	add.s32 	%r179, %r179, 1;
	setp.eq.s32 	%p16, %r179, %r81;
	@%p16 bra 	$L__BB0_23;
	bra.uni 	$L__BB0_3;
$L__BB0_17:
	add.s32 	%r83, %r81, -1;
	and.b32  	%r75, %r81, 3;
	setp.lt.u32 	%p3, %r83, 3;
	@%p3 bra 	$L__BB0_20;
	and.b32  	%r76, %r81, 2147483644;
	mov.b32 	%r199, 0;
	mov.u64 	%rd8, $str$1;
$L__BB0_19:
	cvta.global.u64 	%rd9, %rd8;
	{ // callseq 0, 0
	.param .b64 param0;
	st.param.b64 	[param0], %rd9;
	.param .b64 param1;
	st.param.b64 	[param1], 0;
	.param .b32 retval0;
	call.uni (retval0), 
	vprintf, 
	(
	param0, 
	param1
	);
	ld.param.b32 	%r85, [retval0];
	} // callseq 0
	{ // callseq 1, 0
	.param .b64 param0;
	st.param.b64 	[param0], %rd9;
	.param .b64 param1;
	st.param.b64 	[param1], 0;
	.param .b32 retval0;
	call.uni (retval0), 
	vprintf, 
	(
	param0, 
	param1
	);
	ld.param.b32 	%r87, [retval0];
	} // callseq 1
	{ // callseq 2, 0
	.param .b64 param0;
	st.param.b64 	[param0], %rd9;
	.param .b64 param1;
	st.param.b64 	[param1], 0;
	.param .b32 retval0;
	call.uni (retval0), 
	vprintf, 
	(
	param0, 
	param1
	);
	ld.param.b32 	%r89, [retval0];
	} // callseq 2
	{ // callseq 3, 0
	.param .b64 param0;
	st.param.b64 	[param0], %rd9;
	.param .b64 param1;
	st.param.b64 	[param1], 0;
	.param .b32 retval0;
	call.uni (retval0), 
	vprintf, 
	(
	param0, 
	param1
	);
	ld.param.b32 	%r91, [retval0];
	} // callseq 3
	add.s32 	%r199, %r199, 4;
	setp.ne.s32 	%p4, %r199, %r76;
	@%p4 bra 	$L__BB0_19;
$L__BB0_20:
	setp.eq.s32 	%p5, %r75, 0;
	@%p5 bra 	$L__BB0_23;
	mov.b32 	%r200, 0;
	mov.u64 	%rd10, $str$1;
$L__BB0_22:
	.pragma "nounroll";
	cvta.global.u64 	%rd11, %rd10;
	{ // callseq 4, 0
	.param .b64 param0;
	st.param.b64 	[param0], %rd11;
	.param .b64 param1;
	st.param.b64 	[param1], 0;
	.param .b32 retval0;
	call.uni (retval0), 
	vprintf, 
	(
	param0, 
	param1
	);
	ld.param.b32 	%r94, [retval0];
	} // callseq 4
	add.s32 	%r200, %r200, 1;
	setp.ne.s32 	%p6, %r200, %r75;
	@%p6 bra 	$L__BB0_22;
$L__BB0_23:
	mov.u64 	%rd94, $str$1;
	cvta.global.u64 	%rd95, %rd94;
	{ // callseq 37, 0
	.param .b64 param0;
	st.param.b64 	[param0], %rd95;
	.param .b64 param1;
	st.param.b64 	[param1], 0;
	.param .b32 retval0;
	call.uni (retval0), 
	vprintf, 
	(
	param0, 
	param1
	);
	ld.param.b32 	%r177, [retval0];
	} // callseq 37
	ret;

}
	// .globl	_Z20cast_float_to_doublePKfPdi
.visible .entry _Z20cast_float_to_doublePKfPdi(
	.param .u64 .ptr .align 1 _Z20cast_float_to_doublePKfPdi_param_0,
	.param .u64 .ptr .align 1 _Z20cast_float_to_doublePKfPdi_param_1,
	.param .u32 _Z20cast_float_to_doublePKfPdi_param_2
)
{
	.reg .pred 	%p<11>;
	.reg .b32 	%r<38>;
	.reg .b32 	%f<6>;
	.reg .b64 	%rd<25>;
	.reg .b64 	%fd<6>;

	ld.param.u64 	%rd3, [_Z20cast_float_to_doublePKfPdi_param_0];
	ld.param.u64 	%rd4, [_Z20cast_float_to_doublePKfPdi_param_1];
	ld.param.u32 	%r24, [_Z20cast_float_to_doublePKfPdi_param_2];
	cvta.to.global.u64 	%rd1, %rd4;
	cvta.to.global.u64 	%rd2, %rd3;
	add.s32 	%r25, %r24, -1;
	mov.u32 	%r26, %nctaid.x;
	mov.u32 	%r1, %ntid.x;
	mul.lo.s32 	%r27, %r26, %r1;
	div.u32 	%r2, %r25, %r27;
	add.s32 	%r3, %r2, 1;
	setp.gt.u32 	%p1, %r2, 2147483646;
	@%p1 bra 	$L__BB1_17;
	mov.u32 	%r29, %ctaid.x;
	mul.lo.s32 	%r4, %r3, %r29;
	mov.u32 	%r5, %tid.x;
	and.b32  	%r6, %r3, 3;
	setp.lt.u32 	%p2, %r2, 3;
	mov.b32 	%r37, 0;
	@%p2 bra 	$L__BB1_12;
	and.b32  	%r37, %r3, -4;
	neg.s32 	%r33, %r37;
	mov.b32 	%r34, 0;
$L__BB1_3:
	add.s32 	%r31, %r34, %r4;
	mad.lo.s32 	%r11, %r31, %r1, %r5;
	setp.ge.s32 	%p3, %r11, %r24;
	@%p3 bra 	$L__BB1_5;
	mul.wide.s32 	%rd5, %r11, 4;
	add.s64 	%rd6, %rd2, %rd5;
	ld.global.f32 	%f1, [%rd6];
	cvt.f64.f32 	%fd1, %f1;
	mul.wide.s32 	%rd7, %r11, 8;
	add.s64 	%rd8, %rd1, %rd7;
	st.global.f64 	[%rd8], %fd1;
$L__BB1_5:
	add.s32 	%r12, %r11, %r1;
	setp.ge.s32 	%p4, %r12, %r24;
	@%p4 bra 	$L__BB1_7;
	mul.wide.s32 	%rd9, %r12, 4;
	add.s64 	%rd10, %rd2, %rd9;
	ld.global.f32 	%f2, [%rd10];
	cvt.f64.f32 	%fd2, %f2;
	mul.wide.s32 	%rd11, %r12, 8;
	add.s64 	%rd12, %rd1, %rd11;
	st.global.f64 	[%rd12], %fd2;
$L__BB1_7:
	add.s32 	%r13, %r12, %r1;
	setp.ge.s32 	%p5, %r13, %r24;
	@%p5 bra 	$L__BB1_9;
	mul.wide.s32 	%rd13, %r13, 4;
	add.s64 	%rd14, %rd2, %rd13;
	ld.global.f32 	%f3, [%rd14];
	cvt.f64.f32 	%fd3, %f3;
	mul.wide.s32 	%rd15, %r13, 8;
	add.s64 	%rd16, %rd1, %rd15;
	st.global.f64 	[%rd16], %fd3;
$L__BB1_9:
	add.s32 	%r14, %r13, %r1;
	setp.ge.s32 	%p6, %r14, %r24;
	@%p6 bra 	$L__BB1_11;
	mul.wide.s32 	%rd17, %r14, 4;
	add.s64 	%rd18, %rd2, %rd17;
	ld.global.f32 	%f4, [%rd18];
	cvt.f64.f32 	%fd4, %f4;
	mul.wide.s32 	%rd19, %r14, 8;
	add.s64 	%rd20, %rd1, %rd19;
	st.global.f64 	[%rd20], %fd4;
$L__BB1_11:
	add.s32 	%r34, %r34, 4;
	add.s32 	%r33, %r33, 4;
	setp.ne.s32 	%p7, %r33, 0;
	@%p7 bra 	$L__BB1_3;
$L__BB1_12:
	setp.eq.s32 	%p8, %r6, 0;
	@%p8 bra 	$L__BB1_17;
	neg.s32 	%r36, %r6;
$L__BB1_14:
	.pragma "nounroll";
	add.s32 	%r32, %r37, %r4;
	mad.lo.s32 	%r21, %r32, %r1, %r5;
	setp.ge.s32 	%p9, %r21, %r24;
	@%p9 bra 	$L__BB1_16;
	mul.wide.s32 	%rd21, %r21, 4;
	add.s64 	%rd22, %rd2, %rd21;
	ld.global.f32 	%f5, [%rd22];
	cvt.f64.f32 	%fd5, %f5;
	mul.wide.s32 	%rd23, %r21, 8;
	add.s64 	%rd24, %rd1, %rd23;
	st.global.f64 	[%rd24], %fd5;
$L__BB1_16:
	add.s32 	%r37, %r37, 1;
	add.s32 	%r36, %r36, 1;
	setp.ne.s32 	%p10, %r36, 0;
	@%p10 bra 	$L__BB1_14;
$L__BB1_17:
	ret;

}
	// .globl	_Z20cast_double_to_floatPKdPfi
.visible .entry _Z20cast_double_to_floatPKdPfi(
	.param .u64 .ptr .align 1 _Z20cast_double_to_floatPKdPfi_param_0,
	.param .u64 .ptr .align 1 _Z20cast_double_to_floatPKdPfi_param_1,
	.param .u32 _Z20cast_double_to_floatPKdPfi_param_2
)
{
	.reg .pred 	%p<11>;
	.reg .b32 	%r<38>;
	.reg .b32 	%f<6>;
	.reg .b64 	%rd<25>;
	.reg .b64 	%fd<6>;

	ld.param.u64 	%rd3, [_Z20cast_double_to_floatPKdPfi_param_0];
	ld.param.u64 	%rd4, [_Z20cast_double_to_floatPKdPfi_param_1];
	ld.param.u32 	%r24, [_Z20cast_double_to_floatPKdPfi_param_2];
	cvta.to.global.u64 	%rd1, %rd4;
	cvta.to.global.u64 	%rd2, %rd3;
	add.s32 	%r25, %r24, -1;
	mov.u32 	%r26, %nctaid.x;
	mov.u32 	%r1, %ntid.x;
	mul.lo.s32 	%r27, %r26, %r1;
	div.u32 	%r2, %r25, %r27;
	add.s32 	%r3, %r2, 1;
	setp.gt.u32 	%p1, %r2, 2147483646;
	@%p1 bra 	$L__BB2_17;
	mov.u32 	%r29, %ctaid.x;
	mul.lo.s32 	%r4, %r3, %r29;
	mov.u32 	%r5, %tid.x;
	and.b32  	%r6, %r3, 3;
	setp.lt.u32 	%p2, %r2, 3;
	mov.b32 	%r37, 0;
	@%p2 bra 	$L__BB2_12;
	and.b32  	%r37, %r3, -4;
	neg.s32 	%r33, %r37;
	mov.b32 	%r34, 0;
$L__BB2_3:
	add.s32 	%r31, %r34, %r4;
	mad.lo.s32 	%r11, %r31, %r1, %r5;
	setp.ge.s32 	%p3, %r11, %r24;
	@%p3 bra 	$L__BB2_5;
	mul.wide.s32 	%rd5, %r11, 8;
	add.s64 	%rd6, %rd2, %rd5;
	ld.global.f64 	%fd1, [%rd6];
	cvt.rn.f32.f64 	%f1, %fd1;
	mul.wide.s32 	%rd7, %r11, 4;
	add.s64 	%rd8, %rd1, %rd7;
	st.global.f32 	[%rd8], %f1;
$L__BB2_5:
	add.s32 	%r12, %r11, %r1;
	setp.ge.s32 	%p4, %r12, %r24;
	@%p4 bra 	$L__BB2_7;
	mul.wide.s32 	%rd9, %r12, 8;
	add.s64 	%rd10, %rd2, %rd9;
	ld.global.f64 	%fd2, [%rd10];
	cvt.rn.f32.f64 	%f2, %fd2;
	mul.wide.s32 	%rd11, %r12, 4;
	add.s64 	%rd12, %rd1, %rd11;
	st.global.f32 	[%rd12], %f2;
$L__BB2_7:
	add.s32 	%r13, %r12, %r1;
	setp.ge.s32 	%p5, %r13, %r24;
	@%p5 bra 	$L__BB2_9;
	mul.wide.s32 	%rd13, %r13, 8;
	add.s64 	%rd14, %rd2, %rd13;
	ld.global.f64 	%fd3, [%rd14];
	cvt.rn.f32.f64 	%f3, %fd3;
	mul.wide.s32 	%rd15, %r13, 4;
	add.s64 	%rd16, %rd1, %rd15;
	st.global.f32 	[%rd16], %f3;
$L__BB2_9:
	add.s32 	%r14, %r13, %r1;
	setp.ge.s32 	%p6, %r14, %r24;
	@%p6 bra 	$L__BB2_11;
	mul.wide.s32 	%rd17, %r14, 8;
	add.s64 	%rd18, %rd2, %rd17;
	ld.global.f64 	%fd4, [%rd18];
	cvt.rn.f32.f64 	%f4, %fd4;
	mul.wide.s32 	%rd19, %r14, 4;
	add.s64 	%rd20, %rd1, %rd19;
	st.global.f32 	[%rd20], %f4;
$L__BB2_11:
	add.s32 	%r34, %r34, 4;
	add.s32 	%r33, %r33, 4;
	setp.ne.s32 	%p7, %r33, 0;
	@%p7 bra 	$L__BB2_3;
$L__BB2_12:
	setp.eq.s32 	%p8, %r6, 0;
	@%p8 bra 	$L__BB2_17;
	neg.s32 	%r36, %r6;
$L__BB2_14:
	.pragma "nounroll";
	add.s32 	%r32, %r37, %r4;
	mad.lo.s32 	%r21, %r32, %r1, %r5;
	setp.ge.s32 	%p9, %r21, %r24;
	@%p9 bra 	$L__BB2_16;
	mul.wide.s32 	%rd21, %r21, 8;
	add.s64 	%rd22, %rd2, %rd21;
	ld.global.f64 	%fd5, [%rd22];
	cvt.rn.f32.f64 	%f5, %fd5;
	mul.wide.s32 	%rd23, %r21, 4;
	add.s64 	%rd24, %rd1, %rd23;
	st.global.f32 	[%rd24], %f5;
$L__BB2_16:
	add.s32 	%r37, %r37, 1;
	add.s32 	%r36, %r36, 1;
	setp.ne.s32 	%p10, %r36, 0;
	@%p10 bra 	$L__BB2_14;
$L__BB2_17:
	ret;

}


// ===== COMPILED SASS (sm_100) =====

	.target	sm_100

	.elftype	@"ET_EXEC"


//--------------------- .note.nv.tkinfo           --------------------------
	.section	.note.nv.tkinfo,"",@"SHT_NOTE"
	.sectionflags	@"SHF_NOTE_NV_TKINFO"
	.tkinfo
        /*0018*/ 	.word	0x00000002
        /*0030*/ 	.string	""
        /*0030*/ 	.string	"ptxas"
        /*0030*/ 	.string	"Cuda compilation tools, release 13.0, V13.0.88"
        /*0030*/ 	.string	"Build cuda_13.0.r13.0/compiler.36424714_0"
        /*0030*/ 	.string	"-arch sm_100 -m 64 "



//--------------------- .note.nv.cuinfo           --------------------------
	.section	.note.nv.cuinfo,"",@"SHT_NOTE"
	.sectionflags	@"SHF_NOTE_NV_CUINFO"
        /*0018*/ 	.short	0x0002
        /*001a*/ 	.short	0x0064
        /*001c*/ 	.short	0x0082
	.zero		2


//--------------------- .nv.info                  --------------------------
	.section	.nv.info,"",@"SHT_CUDA_INFO"
	.align	4


	//----- nvinfo : EIATTR_REGCOUNT
	.align		4
        /*0000*/ 	.byte	0x04, 0x2f
        /*0002*/ 	.short	(.L_3 - .L_2)
	.align		4
.L_2:
        /*0004*/ 	.word	index@(_Z19print_matrix_devicePKfii)
        /*0008*/ 	.word	0x0000002a


	//----- nvinfo : EIATTR_FRAME_SIZE
	.align		4
.L_3:
        /*000c*/ 	.byte	0x04, 0x11
        /*000e*/ 	.short	(.L_5 - .L_4)
	.align		4
.L_4:
        /*0010*/ 	.word	index@(_Z19print_matrix_devicePKfii)
        /*0014*/ 	.word	0x00000008


	//----- nvinfo : EIATTR_REGCOUNT
	.align		4
.L_5:
        /*0018*/ 	.byte	0x04, 0x2f
        /*001a*/ 	.short	(.L_7 - .L_6)
	.align		4
.L_6:
        /*001c*/ 	.word	index@(_Z20cast_float_to_doublePKfPdi)
        /*0020*/ 	.word	0x0000001c


	//----- nvinfo : EIATTR_FRAME_SIZE
	.align		4
.L_7:
        /*0024*/ 	.byte	0x04, 0x11
        /*0026*/ 	.short	(.L_9 - .L_8)
	.align		4
.L_8:
        /*0028*/ 	.word	index@(_Z20cast_float_to_doublePKfPdi)
        /*002c*/ 	.word	0x00000000


	//----- nvinfo : EIATTR_REGCOUNT
	.align		4
.L_9:
        /*0030*/ 	.byte	0x04, 0x2f
        /*0032*/ 	.short	(.L_11 - .L_10)
	.align		4
.L_10:
        /*0034*/ 	.word	index@(_Z20cast_double_to_floatPKdPfi)
        /*0038*/ 	.word	0x0000001c


	//----- nvinfo : EIATTR_FRAME_SIZE
	.align		4
.L_11:
        /*003c*/ 	.byte	0x04, 0x11
        /*003e*/ 	.short	(.L_13 - .L_12)
	.align		4
.L_12:
        /*0040*/ 	.word	index@(_Z20cast_double_to_floatPKdPfi)
        /*0044*/ 	.word	0x00000000


	//----- nvinfo : EIATTR_MIN_STACK_SIZE
	.align		4
.L_13:
        /*0048*/ 	.byte	0x04, 0x12
        /*004a*/ 	.short	(.L_15 - .L_14)
	.align		4
.L_14:
        /*004c*/ 	.word	index@(_Z20cast_double_to_floatPKdPfi)
        /*0050*/ 	.word	0x00000000


	//----- nvinfo : EIATTR_MIN_STACK_SIZE
	.align		4
.L_15:
        /*0054*/ 	.byte	0x04, 0x12
        /*0056*/ 	.short	(.L_17 - .L_16)
	.align		4
.L_16:
        /*0058*/ 	.word	index@(_Z20cast_float_to_doublePKfPdi)
        /*005c*/ 	.word	0x00000000


	//----- nvinfo : EIATTR_MIN_STACK_SIZE
	.align		4
.L_17:
        /*0060*/ 	.byte	0x04, 0x12
        /*0062*/ 	.short	(.L_19 - .L_18)
	.align		4
.L_18:
        /*0064*/ 	.word	index@(_Z19print_matrix_devicePKfii)
        /*0068*/ 	.word	0x00000008
.L_19:


//--------------------- .nv.compat                --------------------------
	.section	.nv.compat,"",@"SHT_CUDA_COMPAT_INFO"
	.align	4
        /*0000*/ 	.byte	0x02, 0x09, 0x00, 0x00, 0x02, 0x02, 0x01, 0x00, 0x02, 0x05, 0x05, 0x00, 0x03, 0x07, 0x01, 0x01
        /*0010*/ 	.byte	0x02, 0x03, 0x00, 0x00, 0x02, 0x06, 0x01, 0x00, 0x04, 0x0b, 0x08, 0x00, 0x09, 0x00, 0x00, 0x00
        /*0020*/ 	.byte	0x00, 0x00, 0x00, 0x00


//--------------------- .nv.info._Z20cast_double_to_floatPKdPfi --------------------------
	.section	.nv.info._Z20cast_double_to_floatPKdPfi,"",@"SHT_CUDA_INFO"
	.sectionflags	@""
	.align	4


	//----- nvinfo : EIATTR_CUDA_API_VERSION
	.align		4
        /*0000*/ 	.byte	0x04, 0x37
        /*0002*/ 	.short	(.L_21 - .L_20)
.L_20:
        /*0004*/ 	.word	0x00000082


	//----- nvinfo : EIATTR_KPARAM_INFO
	.align		4
.L_21:
        /*0008*/ 	.byte	0x04, 0x17
        /*000a*/ 	.short	(.L_23 - .L_22)
.L_22:
        /*000c*/ 	.word	0x00000000
        /*0010*/ 	.short	0x0002
        /*0012*/ 	.short	0x0010
        /*0014*/ 	.byte	0x00, 0xf0, 0x11, 0x00


	//----- nvinfo : EIATTR_KPARAM_INFO
	.align		4
.L_23:
        /*0018*/ 	.byte	0x04, 0x17
        /*001a*/ 	.short	(.L_25 - .L_24)
.L_24:
        /*001c*/ 	.word	0x00000000
        /*0020*/ 	.short	0x0001
        /*0022*/ 	.short	0x0008
        /*0024*/ 	.byte	0x00, 0xf5, 0x21, 0x00


	//----- nvinfo : EIATTR_KPARAM_INFO
	.align		4
.L_25:
        /*0028*/ 	.byte	0x04, 0x17
        /*002a*/ 	.short	(.L_27 - .L_26)
.L_26:
        /*002c*/ 	.word	0x00000000
        /*0030*/ 	.short	0x0000
        /*0032*/ 	.short	0x0000
        /*0034*/ 	.byte	0x00, 0xf5, 0x21, 0x00


	//----- nvinfo : EIATTR_SPARSE_MMA_MASK
	.align		4
.L_27:
        /*0038*/ 	.byte	0x03, 0x50
        /*003a*/ 	.short	0x0000


	//----- nvinfo : EIATTR_MAXREG_COUNT
	.align		4
        /*003c*/ 	.byte	0x03, 0x1b
        /*003e*/ 	.short	0x00ff


	//----- nvinfo : EIATTR_MERCURY_ISA_VERSION
	.align		4
        /*0040*/ 	.byte	0x03, 0x5f
        /*0042*/ 	.short	0x0101


	//----- nvinfo : EIATTR_VRC_CTA_INIT_COUNT
	.align		4
        /*0044*/ 	.byte	0x02, 0x4a
	.zero		1
	.zero		1


	//----- nvinfo : EIATTR_EXIT_INSTR_OFFSETS
	.align		4
        /*0048*/ 	.byte	0x04, 0x1c
        /*004a*/ 	.short	(.L_29 - .L_28)


	//   ....[0]....
.L_28:
        /*004c*/ 	.word	0x00000190


	//   ....[1]....
        /*0050*/ 	.word	0x00001460


	//   ....[2]....
        /*0054*/ 	.word	0x00001570


	//----- nvinfo : EIATTR_CBANK_PARAM_SIZE
	.align		4
.L_29:
        /*0058*/ 	.byte	0x03, 0x19
        /*005a*/ 	.short	0x0014


	//----- nvinfo : EIATTR_PARAM_CBANK
	.align		4
        /*005c*/ 	.byte	0x04, 0x0a
        /*005e*/ 	.short	(.L_31 - .L_30)
	.align		4
.L_30:
        /*0060*/ 	.word	index@(.nv.constant0._Z20cast_double_to_floatPKdPfi)
        /*0064*/ 	.short	0x0380
        /*0066*/ 	.short	0x0014


	//----- nvinfo : EIATTR_SW_WAR
	.align		4
.L_31:
        /*0068*/ 	.byte	0x04, 0x36
        /*006a*/ 	.short	(.L_33 - .L_32)
.L_32:
        /*006c*/ 	.word	0x00000008
.L_33:


//--------------------- .nv.info._Z20cast_float_to_doublePKfPdi --------------------------
	.section	.nv.info._Z20cast_float_to_doublePKfPdi,"",@"SHT_CUDA_INFO"
	.sectionflags	@""
	.align	4


	//----- nvinfo : EIATTR_CUDA_API_VERSION
	.align		4
        /*0000*/ 	.byte	0x04, 0x37
        /*0002*/ 	.short	(.L_35 - .L_34)
.L_34:
        /*0004*/ 	.word	0x00000082


	//----- nvinfo : EIATTR_KPARAM_INFO
	.align		4
.L_35:
        /*0008*/ 	.byte	0x04, 0x17
        /*000a*/ 	.short	(.L_37 - .L_36)
.L_36:
        /*000c*/ 	.word	0x00000000
        /*0010*/ 	.short	0x0002
        /*0012*/ 	.short	0x0010
        /*0014*/ 	.byte	0x00, 0xf0, 0x11, 0x00


	//----- nvinfo : EIATTR_KPARAM_INFO
	.align		4
.L_37:
        /*0018*/ 	.byte	0x04, 0x17
        /*001a*/ 	.short	(.L_39 - .L_38)
.L_38:
        /*001c*/ 	.word	0x00000000
        /*0020*/ 	.short	0x0001
        /*0022*/ 	.short	0x0008
        /*0024*/ 	.byte	0x00, 0xf5, 0x21, 0x00


	//----- nvinfo : EIATTR_KPARAM_INFO
	.align		4
.L_39:
        /*0028*/ 	.byte	0x04, 0x17
        /*002a*/ 	.short	(.L_41 - .L_40)
.L_40:
        /*002c*/ 	.word	0x00000000
        /*0030*/ 	.short	0x0000
        /*0032*/ 	.short	0x0000
        /*0034*/ 	.byte	0x00, 0xf5, 0x21, 0x00


	//----- nvinfo : EIATTR_SPARSE_MMA_MASK
	.align		4
.L_41:
        /*0038*/ 	.byte	0x03, 0x50
        /*003a*/ 	.short	0x0000


	//----- nvinfo : EIATTR_MAXREG_COUNT
	.align		4
        /*003c*/ 	.byte	0x03, 0x1b
        /*003e*/ 	.short	0x00ff


	//----- nvinfo : EIATTR_MERCURY_ISA_VERSION
	.align		4
        /*0040*/ 	.byte	0x03, 0x5f
        /*0042*/ 	.short	0x0101


	//----- nvinfo : EIATTR_VRC_CTA_INIT_COUNT
	.align		4
        /*0044*/ 	.byte	0x02, 0x4a
	.zero		1
	.zero		1


	//----- nvinfo : EIATTR_EXIT_INSTR_OFFSETS
	.align		4
        /*0048*/ 	.byte	0x04, 0x1c
        /*004a*/ 	.short	(.L_43 - .L_42)


	//   ....[0]....
.L_42:
        /*004c*/ 	.word	0x00000190


	//   ....[1]....
        /*0050*/ 	.word	0x00001460


	//   ....[2]....
        /*0054*/ 	.word	0x00001570


	//----- nvinfo : EIATTR_CBANK_PARAM_SIZE
	.align		4
.L_43:
        /*0058*/ 	.byte	0x03, 0x19
        /*005a*/ 	.short	0x0014


	//----- nvinfo : EIATTR_PARAM_CBANK
	.align		4
        /*005c*/ 	.byte	0x04, 0x0a
        /*005e*/ 	.short	(.L_45 - .L_44)
	.align		4
.L_44:
        /*0060*/ 	.word	index@(.nv.constant0._Z20cast_float_to_doublePKfPdi)
        /*0064*/ 	.short	0x0380
        /*0066*/ 	.short	0x0014


	//----- nvinfo : EIATTR_SW_WAR
	.align		4
.L_45:
        /*0068*/ 	.byte	0x04, 0x36
        /*006a*/ 	.short	(.L_47 - .L_46)
.L_46:
        /*006c*/ 	.word	0x00000008
.L_47:


//--------------------- .nv.info._Z19print_matrix_devicePKfii --------------------------
	.section	.nv.info._Z19print_matrix_devicePKfii,"",@"SHT_CUDA_INFO"
	.sectionflags	@""
	.align	4


	//----- nvinfo : EIATTR_CUDA_API_VERSION
	.align		4
        /*0000*/ 	.byte	0x04, 0x37
        /*0002*/ 	.short	(.L_49 - .L_48)
.L_48:
        /*0004*/ 	.word	0x00000082


	//----- nvinfo : EIATTR_KPARAM_INFO
	.align		4
.L_49:
        /*0008*/ 	.byte	0x04, 0x17
        /*000a*/ 	.short	(.L_51 - .L_50)
.L_50:
        /*000c*/ 	.word	0x00000000
        /*0010*/ 	.short	0x0002
        /*0012*/ 	.short	0x000c
        /*0014*/ 	.byte	0x00, 0xf0, 0x11, 0x00


	//----- nvinfo : EIATTR_KPARAM_INFO
	.align		4
.L_51:
        /*0018*/ 	.byte	0x04, 0x17
        /*001a*/ 	.short	(.L_53 - .L_52)
.L_52:
        /*001c*/ 	.word	0x00000000
        /*0020*/ 	.short	0x0001
        /*0022*/ 	.short	0x0008
        /*0024*/ 	.byte	0x00, 0xf0, 0x11, 0x00


	//----- nvinfo : EIATTR_KPARAM_INFO
	.align		4
.L_53:
        /*0028*/ 	.byte	0x04, 0x17
        /*002a*/ 	.short	(.L_55 - .L_54)
.L_54:
        /*002c*/ 	.word	0x00000000
        /*0030*/ 	.short	0x0000
        /*0032*/ 	.short	0x0000
        /*0034*/ 	.byte	0x00, 0xf5, 0x21, 0x00


	//----- nvinfo : EIATTR_SPARSE_MMA_MASK
	.align		4
.L_55:
        /*0038*/ 	.byte	0x03, 0x50
        /*003a*/ 	.short	0x0000


	//----- nvinfo : EIATTR_MAXREG_COUNT
	.align		4
        /*003c*/ 	.byte	0x03, 0x1b
        /*003e*/ 	.short	0x00ff


	//----- nvinfo : EIATTR_EXTERNS
	.align		4
        /*0040*/ 	.byte	0x04, 0x0f
        /*0042*/ 	.short	(.L_57 - .L_56)


	//   ....[0]....
	.align		4
.L_56:
        /*0044*/ 	.word	index@(vprintf)


	//----- nvinfo : EIATTR_MERCURY_ISA_VERSION
	.align		4
.L_57:
        /*0048*/ 	.byte	0x03, 0x5f
        /*004a*/ 	.short	0x0101


	//----- nvinfo : EIATTR_VRC_CTA_INIT_COUNT
	.align		4
        /*004c*/ 	.byte	0x02, 0x4a
	.zero		1
	.zero		1


	//----- nvinfo : EIATTR_SYSCALL_OFFSETS
	.align		4
        /*0050*/ 	.byte	0x04, 0x46
        /*0052*/ 	.short	(.L_59 - .L_58)


	//   ....[0]....
.L_58:
        /*0054*/ 	.word	0x00000370


	//   ....[1]....
        /*0058*/ 	.word	0x00000450


	//   ....[2]....
        /*005c*/ 	.word	0x00000520


	//   ....[3]....
        /*0060*/ 	.word	0x000005f0


	//   ....[4]....
        /*0064*/ 	.word	0x000006c0


	//   ....[5]....
        /*0068*/ 	.word	0x00000790


	//   ....[6]....
        /*006c*/ 	.word	0x00000860


	//   ....[7]....
        /*0070*/ 	.word	0x00000930


	//   ....[8]....
        /*0074*/ 	.word	0x00000a00


	//   ....[9]....
        /*0078*/ 	.word	0x00000ad0


	//   ....[10]....
        /*007c*/ 	.word	0x00000ba0


	//   ....[11]....
        /*0080*/ 	.word	0x00000c70


	//   ....[12]....
        /*0084*/ 	.word	0x00000d40


	//   ....[13]....
        /*0088*/ 	.word	0x00000e10


	//   ....[14]....
        /*008c*/ 	.word	0x00000ee0


	//   ....[15]....
        /*0090*/ 	.word	0x00000fb0


	//   ....[16]....
        /*0094*/ 	.word	0x00001290


	//   ....[17]....
        /*0098*/ 	.word	0x00001380


	//   ....[18]....
        /*009c*/ 	.word	0x00001470


	//   ....[19]....
        /*00a0*/ 	.word	0x00001560


	//   ....[20]....
        /*00a4*/ 	.word	0x00001650


	//   ....[21]....
        /*00a8*/ 	.word	0x00001740


	//   ....[22]....
        /*00ac*/ 	.word	0x00001830


	//   ....[23]....
        /*00b0*/ 	.word	0x00001920


	//   ....[24]....
        /*00b4*/ 	.word	0x00001a90


	//   ....[25]....
        /*00b8*/ 	.word	0x00001b80


	//   ....[26]....
        /*00bc*/ 	.word	0x00001c70


	//   ....[27]....
        /*00c0*/ 	.word	0x00001d60


	//   ....[28]....
        /*00c4*/ 	.word	0x00001ec0


	//   ....[29]....
        /*00c8*/ 	.word	0x00001ff0


	//   ....[30]....
        /*00cc*/ 	.word	0x00002100


	//   ....[31]....
        /*00d0*/ 	.word	0x00002180


	//   ....[32]....
        /*00d4*/ 	.word	0x00002300


	//   ....[33]....
        /*00d8*/ 	.word	0x00002370


	//   ....[34]....
        /*00dc*/ 	.word	0x000023e0


	//   ....[35]....
        /*00e0*/ 	.word	0x00002450


	//   ....[36]....
        /*00e4*/ 	.word	0x00002560


	//   ....[37]....
        /*00e8*/ 	.word	0x00002610


	//----- nvinfo : EIATTR_EXIT_INSTR_OFFSETS
	.align		4
.L_59:
        /*00ec*/ 	.byte	0x04, 0x1c
        /*00ee*/ 	.short	(.L_61 - .L_60)


	//   ....[0]....
.L_60:
        /*00f0*/ 	.word	0x00002620


	//----- nvinfo : EIATTR_CRS_STACK_SIZE
	.align		4
.L_61:
        /*00f4*/ 	.byte	0x04, 0x1e
        /*00f6*/ 	.short	(.L_63 - .L_62)
.L_62:
        /*00f8*/ 	.word	0x00000000


	//----- nvinfo : EIATTR_CBANK_PARAM_SIZE
	.align		4
.L_63:
        /*00fc*/ 	.byte	0x03, 0x19
        /*00fe*/ 	.short	0x0010


	//----- nvinfo : EIATTR_PARAM_CBANK
	.align		4
        /*0100*/ 	.byte	0x04, 0x0a
        /*0102*/ 	.short	(.L_65 - .L_64)
	.align		4
.L_64:
        /*0104*/ 	.word	index@(.nv.constant0._Z19print_matrix_devicePKfii)
        /*0108*/ 	.short	0x0380
        /*010a*/ 	.short	0x0010


	//----- nvinfo : EIATTR_SW_WAR
	.align		4
.L_65:
        /*010c*/ 	.byte	0x04, 0x36
        /*010e*/ 	.short	(.L_67 - .L_66)
.L_66:
        /*0110*/ 	.word	0x00000008
.L_67:


//--------------------- .nv.callgraph             --------------------------
	.section	.nv.callgraph,"",@"SHT_CUDA_CALLGRAPH"
	.align	4
	.sectionentsize	8
	.align		4
        /*0000*/ 	.word	0x00000000
	.align		4
        /*0004*/ 	.word	0xffffffff
	.align		4
        /*0008*/ 	.word	index@(_Z19print_matrix_devicePKfii)
	.align		4
        /*000c*/ 	.word	index@(vprintf)
	.align		4
        /*0010*/ 	.word	0x00000000
	.align		4
        /*0014*/ 	.word	0xfffffffe
	.align		4
        /*0018*/ 	.word	0x00000000
	.align		4
        /*001c*/ 	.word	0xfffffffd
	.align		4
        /*0020*/ 	.word	0x00000000
	.align		4
        /*0024*/ 	.word	0xfffffffc


//--------------------- .nv.constant4             --------------------------
	.section	.nv.constant4,"a",@progbits
	.align	8
	.align		8
.nv.constant4:
        /*0000*/ 	.dword	$str
	.align		8
        /*0008*/ 	.dword	$str$1
	.align		8
        /*0010*/ 	.dword	vprintf


//--------------------- .text._Z20cast_double_to_floatPKdPfi --------------------------
	.section	.text._Z20cast_double_to_floatPKdPfi,"ax",@progbits
	.align	128
        .global         _Z20cast_double_to_floatPKdPfi
        .type           _Z20cast_double_to_floatPKdPfi,@function
        .size           _Z20cast_double_to_floatPKdPfi,(.L_x_66 - _Z20cast_double_to_floatPKdPfi)
        .other          _Z20cast_double_to_floatPKdPfi,@"STO_CUDA_ENTRY STV_DEFAULT"
_Z20cast_double_to_floatPKdPfi:
.text._Z20cast_double_to_floatPKdPfi:
[----:B------:R-:W-:Y:S01]  /*0000*/  LDC R1, c[0x0][0x37c] ;  /* 0x0000df00ff017b82 */ /* 0x000fe20000000800 */
[----:B------:R-:W0:Y:S07]  /*0010*/  LDCU UR4, c[0x0][0x370] ;  /* 0x00006e00ff0477ac */ /* 0x000e2e0008000800 */
[----:B------:R-:W0:Y:S02]  /*0020*/  LDC R0, c[0x0][0x360] ;  /* 0x0000d800ff007b82 */ /* 0x000e240000000800 */
[----:B0-----:R-:W-:Y:S01]  /*0030*/  IMAD R4, R0, UR4, RZ ;  /* 0x0000000400047c24 */ /* 0x001fe2000f8e02ff */
[----:B------:R-:W0:Y:S03]  /*0040*/  LDCU UR4, c[0x0][0x390] ;  /* 0x00007200ff0477ac */ /* 0x000e260008000800 */
[----:B------:R-:W1:Y:S01]  /*0050*/  I2F.U32.RP R5, R4 ;  /* 0x0000000400057306 */ /* 0x000e620000209000 */
[----:B------:R-:W-:-:S02]  /*0060*/  IADD3 R7, PT, PT, RZ, -R4, RZ ;  /* 0x80000004ff077210 */ /* 0x000fc40007ffe0ff */
[----:B------:R-:W-:-:S05]  /*0070*/  ISETP.NE.U32.AND P2, PT, R4, RZ, PT ;  /* 0x000000ff0400720c */ /* 0x000fca0003f45070 */
[----:B-1----:R-:W1:Y:S01]  /*0080*/  MUFU.RCP R5, R5 ;  /* 0x0000000500057308 */ /* 0x002e620000001000 */
[----:B0-----:R-:W-:Y:S01]  /*0090*/  UIADD3 UR5, UPT, UPT, UR4, -0x1, URZ ;  /* 0xffffffff04057890 */ /* 0x001fe2000fffe0ff */
[----:B-1----:R-:W-:-:S06]  /*00a0*/  IADD3 R2, PT, PT, R5, 0xffffffe, RZ ;  /* 0x0ffffffe05027810 */ /* 0x002fcc0007ffe0ff */
[----:B------:R0:W1:Y:S02]  /*00b0*/  F2I.FTZ.U32.TRUNC.NTZ R3, R2 ;  /* 0x0000000200037305 */ /* 0x000064000021f000 */
[----:B0-----:R-:W-:Y:S02]  /*00c0*/  IMAD.MOV.U32 R2, RZ, RZ, RZ ;  /* 0x000000ffff027224 */ /* 0x001fe400078e00ff */
[----:B-1----:R-:W-:-:S04]  /*00d0*/  IMAD R7, R7, R3, RZ ;  /* 0x0000000307077224 */ /* 0x002fc800078e02ff */
[----:B------:R-:W-:-:S06]  /*00e0*/  IMAD.HI.U32 R3, R3, R7, R2 ;  /* 0x0000000703037227 */ /* 0x000fcc00078e0002 */
[----:B------:R-:W-:-:S05]  /*00f0*/  IMAD.HI.U32 R6, R3, UR5, RZ ;  /* 0x0000000503067c27 */ /* 0x000fca000f8e00ff */
[----:B------:R-:W-:-:S05]  /*0100*/  IADD3 R3, PT, PT, -R6, RZ, RZ ;  /* 0x000000ff06037210 */ /* 0x000fca0007ffe1ff */
[----:B------:R-:W-:-:S05]  /*0110*/  IMAD R3, R4, R3, UR5 ;  /* 0x0000000504037e24 */ /* 0x000fca000f8e0203 */
[----:B------:R-:W-:-:S13]  /*0120*/  ISETP.GE.U32.AND P0, PT, R3, R4, PT ;  /* 0x000000040300720c */ /* 0x000fda0003f06070 */
[----:B------:R-:W-:Y:S01]  /*0130*/  @P0 IADD3 R3, PT, PT, -R4, R3, RZ ;  /* 0x0000000304030210 */ /* 0x000fe20007ffe1ff */
[----:B------:R-:W-:-:S03]  /*0140*/  @P0 VIADD R6, R6, 0x1 ;  /* 0x0000000106060836 */ /* 0x000fc60000000000 */
[----:B------:R-:W-:-:S13]  /*0150*/  ISETP.GE.U32.AND P1, PT, R3, R4, PT ;  /* 0x000000040300720c */ /* 0x000fda0003f26070 */
[----:B------:R-:W-:Y:S02]  /*0160*/  @P1 IADD3 R6, PT, PT, R6, 0x1, RZ ;  /* 0x0000000106061810 */ /* 0x000fe40007ffe0ff */
[----:B------:R-:W-:-:S04]  /*0170*/  @!P2 LOP3.LUT R6, RZ, R4, RZ, 0x33, !PT ;  /* 0x00000004ff06a212 */ /* 0x000fc800078e33ff */
[----:B------:R-:W-:-:S13]  /*0180*/  ISETP.GT.U32.AND P0, PT, R6, 0x7ffffffe, PT ;  /* 0x7ffffffe0600780c */ /* 0x000fda0003f04070 */
[----:B------:R-:W-:Y:S05]  /*0190*/  @P0 EXIT ;  /* 0x000000000000094d */ /* 0x000fea0003800000 */
[----:B------:R-:W0:Y:S01]  /*01a0*/  S2UR UR5, SR_CTAID.X ;  /* 0x00000000000579c3 */ /* 0x000e220000002500 */
[----:B------:R-:W1:Y:S01]  /*01b0*/  S2R R3, SR_TID.X ;  /* 0x0000000000037919 */ /* 0x000e620000002100 */
[C---:B------:R-:W-:Y:S01]  /*01c0*/  ISETP.GE.U32.AND P0, PT, R6.reuse, 0x3, PT ;  /* 0x000000030600780c */ /* 0x040fe20003f06070 */
[----:B------:R-:W2:Y:S01]  /*01d0*/  LDCU.64 UR6, c[0x0][0x358] ;  /* 0x00006b00ff0677ac */ /* 0x000ea20008000a00 */
[----:B------:R-:W-:Y:S01]  /*01e0*/  IADD3 R6, PT, PT, R6, 0x1, RZ ;  /* 0x0000000106067810 */ /* 0x000fe20007ffe0ff */
[----:B------:R-:W-:-:S03]  /*01f0*/  IMAD.MOV.U32 R2, RZ, RZ, RZ ;  /* 0x000000ffff027224 */ /* 0x000fc600078e00ff */
[C---:B------:R-:W-:Y:S01]  /*0200*/  LOP3.LUT R4, R6.reuse, 0x3, RZ, 0xc0, !PT ;  /* 0x0000000306047812 */ /* 0x040fe200078ec0ff */
[----:B0-----:R-:W-:-:S06]  /*0210*/  IMAD R5, R6, UR5, RZ ;  /* 0x0000000506057c24 */ /* 0x001fcc000f8e02ff */
[----:B--2---:R-:W-:Y:S05]  /*0220*/  @!P0 BRA `(.L_x_0) ;  /* 0x0000001000888947 */ /* 0x004fea0003800000 */
[----:B------:R-:W-:Y:S01]  /*0230*/  LOP3.LUT R2, R6, 0xfffffffc, RZ, 0xc0, !PT ;  /* 0xfffffffc06027812 */ /* 0x000fe200078ec0ff */
[----:B------:R-:W0:Y:S01]  /*0240*/  LDCU UR5, c[0x0][0x390] ;  /* 0x00007200ff0577ac */ /* 0x000e220008000800 */
[----:B------:R-:W-:Y:S02]  /*0250*/  HFMA2 R8, -RZ, RZ, 0, 0 ;  /* 0x00000000ff087431 */ /* 0x000fe400000001ff */
[----:B------:R-:W-:-:S04]  /*0260*/  IADD3 R6, PT, PT, -R2, RZ, RZ ;  /* 0x000000ff02067210 */ /* 0x000fc80007ffe1ff */
[----:B------:R-:W-:-:S13]  /*0270*/  ISETP.GE.AND P0, PT, R6, RZ, PT ;  /* 0x000000ff0600720c */ /* 0x000fda0003f06270 */
[----:B0-----:R-:W-:Y:S05]  /*0280*/  @P0 BRA `(.L_x_1) ;  /* 0x0000000c00cc0947 */ /* 0x001fea0003800000 */
[----:B------:R-:W-:Y:S01]  /*0290*/  IMAD.MOV R7, RZ, RZ, -R6 ;  /* 0x000000ffff077224 */ /* 0x000fe200078e0a06 */
[----:B------:R-:W-:-:S04]  /*02a0*/  PLOP3.LUT P0, PT, PT, PT, PT, 0x80, 0x8 ;  /* 0x000000000008781c */ /* 0x000fc80003f0f070 */
[----:B------:R-:W-:-:S13]  /*02b0*/  ISETP.GT.AND P1, PT, R7, 0xc, PT ;  /* 0x0000000c0700780c */ /* 0x000fda0003f24270 */
[----:B------:R-:W-:Y:S05]  /*02c0*/  @!P1 BRA `(.L_x_2) ;  /* 0x00000008006c9947 */ /* 0x000fea0003800000 */
[----:B------:R-:W-:Y:S01]  /*02d0*/  PLOP3.LUT P0, PT, PT, PT, PT, 0x8, 0x80 ;  /* 0x000000000080781c */ /* 0x000fe20003f0e170 */
[----:B------:R-:W0:Y:S01]  /*02e0*/  LDCU UR4, c[0x0][0x390] ;  /* 0x00007200ff0477ac */ /* 0x000e220008000800 */
[----:B------:R-:W-:-:S11]  /*02f0*/  NOP ;  /* 0x0000000000007918 */ /* 0x000fd60000000000 */
.L_x_3:
[----:B------:R-:W2:Y:S01]  /*0300*/  LDC.64 R10, c[0x0][0x380] ;  /* 0x0000e000ff0a7b82 */ /* 0x000ea20000000a00 */
[----:B------:R-:W-:-:S05]  /*0310*/  IADD3 R7, PT, PT, R5, R8, RZ ;  /* 0x0000000805077210 */ /* 0x000fca0007ffe0ff */
[----:B-1----:R-:W-:Y:S02]  /*0320*/  IMAD R9, R0, R7, R3 ;  /* 0x0000000700097224 */ /* 0x002fe400078e0203 */
[----:B------:R-:W1:Y:S03]  /*0330*/  LDC.64 R12, c[0x0][0x388] ;  /* 0x0000e200ff0c7b82 */ /* 0x000e660000000a00 */
[----:B0-----:R-:W-:-:S05]  /*0340*/  ISETP.GE.AND P2, PT, R9, UR4, PT ;  /* 0x0000000409007c0c */ /* 0x001fca000bf46270 */
[----:B------:R-:W0:Y:S08]  /*0350*/  LDC.64 R14, c[0x0][0x380] ;  /* 0x0000e000ff0e7b82 */ /* 0x000e300000000a00 */
[C---:B--2---:R-:W-:Y:S01]  /*0360*/  @!P2 IMAD.WIDE R10, R9.reuse, 0x8, R10 ;  /* 0x00000008090aa825 */ /* 0x044fe200078e020a */
[----:B------:R-:W2:Y:S05]  /*0370*/  LDC.64 R16, c[0x0][0x388] ;  /* 0x0000e200ff107b82 */ /* 0x000eaa0000000a00 */
[----:B------:R-:W3:Y:S01]  /*0380*/  @!P2 LDG.E.64 R10, desc[UR6][R10.64] ;  /* 0x000000060a0aa981 */ /* 0x000ee2000c1e1b00 */
[----:B------:R-:W-:Y:S01]  /*0390*/  IADD3 R21, PT, PT, R0, R9, RZ ;  /* 0x0000000900157210 */ /* 0x000fe20007ffe0ff */
[----:B-1----:R-:W-:Y:S01]  /*03a0*/  @!P2 IMAD.WIDE R12, R9, 0x4, R12 ;  /* 0x00000004090ca825 */ /* 0x002fe200078e020c */
[----:B------:R-:W1:Y:S02]  /*03b0*/  LDC.64 R18, c[0x0][0x380] ;  /* 0x0000e000ff127b82 */ /* 0x000e640000000a00 */
[----:B------:R-:W-:-:S13]  /*03c0*/  ISETP.GE.AND P1, PT, R21, UR4, PT ;  /* 0x0000000415007c0c */ /* 0x000fda000bf26270 */
[C---:B0-----:R-:W-:Y:S01]  /*03d0*/  @!P1 IMAD.WIDE R14, R21.reuse, 0x8, R14 ;  /* 0x00000008150e9825 */ /* 0x041fe200078e020e */
[----:B---3--:R-:W0:Y:S02]  /*03e0*/  @!P2 F2F.F32.F64 R7, R10 ;  /* 0x0000000a0007a310 */ /* 0x008e240000301000 */
[----:B0-----:R0:W-:Y:S04]  /*03f0*/  @!P2 STG.E desc[UR6][R12.64], R7 ;  /* 0x000000070c00a986 */ /* 0x0011e8000c101906 */
[----:B------:R-:W3:Y:S01]  /*0400*/  @!P1 LDG.E.64 R14, desc[UR6][R14.64] ;  /* 0x000000060e0e9981 */ /* 0x000ee2000c1e1b00 */
[----:B------:R-:W-:Y:S02]  /*0410*/  IMAD.IADD R23, R0, 0x1, R21 ;  /* 0x0000000100177824 */ /* 0x000fe400078e0215 */
[----:B--2---:R-:W-:-:S02]  /*0420*/  @!P1 IMAD.WIDE R16, R21, 0x4, R16 ;  /* 0x0000000415109825 */ /* 0x004fc400078e0210 */
[----:B------:R-:W2:Y:S01]  /*0430*/  LDC.64 R20, c[0x0][0x380] ;  /* 0x0000e000ff147b82 */ /* 0x000ea20000000a00 */
[----:B------:R-:W-:-:S07]  /*0440*/  ISETP.GE.AND P2, PT, R23, UR4, PT ;  /* 0x0000000417007c0c */ /* 0x000fce000bf46270 */
[----:B0-----:R-:W0:Y:S06]  /*0450*/  LDC.64 R12, c[0x0][0x388] ;  /* 0x0000e200ff0c7b82 */ /* 0x001e2c0000000a00 */
[C---:B-1----:R-:W-:Y:S01]  /*0460*/  @!P2 IMAD.WIDE R10, R23.reuse, 0x8, R18 ;  /* 0x00000008170aa825 */ /* 0x042fe200078e0212 */
[----:B---3--:R-:W1:Y:S02]  /*0470*/  @!P1 F2F.F32.F64 R9, R14 ;  /* 0x0000000e00099310 */ /* 0x008e640000301000 */
[----:B-1----:R1:W-:Y:S04]  /*0480*/  @!P1 STG.E desc[UR6][R16.64], R9 ;  /* 0x0000000910009986 */ /* 0x0023e8000c101906 */
[----:B------:R3:W4:Y:S01]  /*0490*/  @!P2 LDG.E.64 R18, desc[UR6][R10.64] ;  /* 0x000000060a12a981 */ /* 0x000722000c1e1b00 */
[----:B------:R-:W-:Y:S01]  /*04a0*/  IADD3 R25, PT, PT, R0, R23, RZ ;  /* 0x0000001700197210 */ /* 0x000fe20007ffe0ff */
[----:B0-----:R-:W-:-:S03]  /*04b0*/  @!P2 IMAD.WIDE R12, R23, 0x4, R12 ;  /* 0x00000004170ca825 */ /* 0x001fc600078e020c */
[----:B------:R-:W-:Y:S02]  /*04c0*/  ISETP.GE.AND P1, PT, R25, UR4, PT ;  /* 0x0000000419007c0c */ /* 0x000fe4000bf26270 */
[----:B------:R-:W-:Y:S01]  /*04d0*/  IADD3 R7, PT, PT, R5, 0x4, R8 ;  /* 0x0000000405077810 */ /* 0x000fe20007ffe008 */
[----:B-1----:R-:W0:Y:S08]  /*04e0*/  LDC.64 R16, c[0x0][0x388] ;  /* 0x0000e200ff107b82 */ /* 0x002e300000000a00 */
[----:B---3--:R-:W1:Y:S02]  /*04f0*/  LDC.64 R10, c[0x0][0x380] ;  /* 0x0000e000ff0a7b82 */ /* 0x008e640000000a00 */
[----:B--2---:R-:W-:Y:S01]  /*0500*/  @!P1 IMAD.WIDE R14, R25, 0x8, R20 ;  /* 0x00000008190e9825 */ /* 0x004fe200078e0214 */
[----:B----4-:R-:W2:Y:S02]  /*0510*/  @!P2 F2F.F32.F64 R19, R18 ;  /* 0x000000120013a310 */ /* 0x010ea40000301000 */
[----:B--2---:R2:W-:Y:S04]  /*0520*/  @!P2 STG.E desc[UR6][R12.64], R19 ;  /* 0x000000130c00a986 */ /* 0x0045e8000c101906 */
[----:B------:R-:W3:Y:S01]  /*0530*/  @!P1 LDG.E.64 R14, desc[UR6][R14.64] ;  /* 0x000000060e0e9981 */ /* 0x000ee2000c1e1b00 */
[----:B------:R-:W-:-:S02]  /*0540*/  IMAD R21, R0, R7, R3 ;  /* 0x0000000700157224 */ /* 0x000fc400078e0203 */
[----:B0-----:R-:W-:-:S03]  /*0550*/  @!P1 IMAD.WIDE R16, R25, 0x4, R16 ;  /* 0x0000000419109825 */ /* 0x001fc600078e0210 */
[C---:B------:R-:W-:Y:S01]  /*0560*/  ISETP.GE.AND P2, PT, R21.reuse, UR4, PT ;  /* 0x0000000415007c0c */ /* 0x040fe2000bf46270 */
[----:B--2---:R-:W0:Y:S08]  /*0570*/  LDC.64 R12, c[0x0][0x388] ;  /* 0x0000e200ff0c7b82 */ /* 0x004e300000000a00 */
[----:B------:R-:W2:Y:S04]  /*0580*/  LDC.64 R18, c[0x0][0x380] ;  /* 0x0000e000ff127b82 */ /* 0x000ea80000000a00 */
[C---:B-1----:R-:W-:Y:S01]  /*0590*/  @!P2 IMAD.WIDE R10, R21.reuse, 0x8, R10 ;  /* 0x00000008150aa825 */ /* 0x042fe200078e020a */
[----:B---3--:R-:W1:Y:S02]  /*05a0*/  @!P1 F2F.F32.F64 R7, R14 ;  /* 0x0000000e00079310 */ /* 0x008e640000301000 */
[----:B-1----:R1:W-:Y:S04]  /*05b0*/  @!P1 STG.E desc[UR6][R16.64], R7 ;  /* 0x0000000710009986 */ /* 0x0023e8000c101906 */
[----:B------:R-:W3:Y:S01]  /*05c0*/  @!P2 LDG.E.64 R10, desc[UR6][R10.64] ;  /* 0x000000060a0aa981 */ /* 0x000ee2000c1e1b00 */
[----:B------:R-:W-:Y:S01]  /*05d0*/  IADD3 R23, PT, PT, R0, R21, RZ ;  /* 0x0000001500177210 */ /* 0x000fe20007ffe0ff */
[----:B0-----:R-:W-:-:S02]  /*05e0*/  @!P2 IMAD.WIDE R12, R21, 0x4, R12 ;  /* 0x00000004150ca825 */ /* 0x001fc400078e020c */
[----:B------:R-:W0:Y:S01]  /*05f0*/  LDC.64 R20, c[0x0][0x380] ;  /* 0x0000e000ff147b82 */ /* 0x000e220000000a00 */
[----:B------:R-:W-:-:S07]  /*0600*/  ISETP.GE.AND P1, PT, R23, UR4, PT ;  /* 0x0000000417007c0c */ /* 0x000fce000bf26270 */
[----:B-1----:R-:W1:Y:S06]  /*0610*/  LDC.64 R16, c[0x0][0x388] ;  /* 0x0000e200ff107b82 */ /* 0x002e6c0000000a00 */
[----:B--2---:R-:W-:Y:S02]  /*0620*/  @!P1 IMAD.WIDE R14, R23, 0x8, R18 ;  /* 0x00000008170e9825 */ /* 0x004fe400078e0212 */
[----:B------:R-:W2:Y:S01]  /*0630*/  LDC.64 R18, c[0x0][0x380] ;  /* 0x0000e000ff127b82 */ /* 0x000ea20000000a00 */
[----:B---3--:R-:W3:Y:S02]  /*0640*/  @!P2 F2F.F32.F64 R9, R10 ;  /* 0x0000000a0009a310 */ /* 0x008ee40000301000 */
[----:B---3--:R3:W-:Y:S04]  /*0650*/  @!P2 STG.E desc[UR6][R12.64], R9 ;  /* 0x000000090c00a986 */ /* 0x0087e8000c101906 */
[----:B------:R-:W4:Y:S01]  /*0660*/  @!P1 LDG.E.64 R14, desc[UR6][R14.64] ;  /* 0x000000060e0e9981 */ /* 0x000f22000c1e1b00 */
[----:B------:R-:W-:-:S02]  /*0670*/  IMAD.IADD R25, R0, 0x1, R23 ;  /* 0x0000000100197824 */ /* 0x000fc400078e0217 */
[----:B-1----:R-:W-:-:S03]  /*0680*/  @!P1 IMAD.WIDE R16, R23, 0x4, R16 ;  /* 0x0000000417109825 */ /* 0x002fc600078e0210 */
[----:B------:R-:W-:Y:S01]  /*0690*/  ISETP.GE.AND P2, PT, R25, UR4, PT ;  /* 0x0000000419007c0c */ /* 0x000fe2000bf46270 */
[----:B---3--:R-:W1:-:S12]  /*06a0*/  LDC.64 R12, c[0x0][0x388] ;  /* 0x0000e200ff0c7b82 */ /* 0x008e580000000a00 */
[C---:B--2---:R-:W-:Y:S01]  /*06b0*/  @!P2 IMAD.WIDE R10, R25.reuse, 0x8, R18 ;  /* 0x00000008190aa825 */ /* 0x044fe200078e0212 */
[----:B----4-:R-:W2:Y:S02]  /*06c0*/  @!P1 F2F.F32.F64 R7, R14 ;  /* 0x0000000e00079310 */ /* 0x010ea40000301000 */
[----:B--2---:R2:W-:Y:S04]  /*06d0*/  @!P1 STG.E desc[UR6][R16.64], R7 ;  /* 0x0000000710009986 */ /* 0x0045e8000c101906 */
[----:B------:R3:W4:Y:S01]  /*06e0*/  @!P2 LDG.E.64 R18, desc[UR6][R10.64] ;  /* 0x000000060a12a981 */ /* 0x000722000c1e1b00 */
[----:B------:R-:W-:Y:S01]  /*06f0*/  IADD3 R9, PT, PT, R0, R25, RZ ;  /* 0x0000001900097210 */ /* 0x000fe20007ffe0ff */
[----:B-1----:R-:W-:-:S03]  /*0700*/  @!P2 IMAD.WIDE R12, R25, 0x4, R12 ;  /* 0x00000004190ca825 */ /* 0x002fc600078e020c */
[----:B------:R-:W-:Y:S01]  /*0710*/  ISETP.GE.AND P1, PT, R9, UR4, PT ;  /* 0x0000000409007c0c */ /* 0x000fe2000bf26270 */
[----:B--2---:R-:W1:Y:S01]  /*0720*/  LDC.64 R16, c[0x0][0x388] ;  /* 0x0000e200ff107b82 */ /* 0x004e620000000a00 */
[----:B------:R-:W-:-:S07]  /*0730*/  IADD3 R7, PT, PT, R5, 0x8, R8 ;  /* 0x0000000805077810 */ /* 0x000fce0007ffe008 */
[----:B---3--:R-:W2:Y:S04]  /*0740*/  LDC.64 R10, c[0x0][0x380] ;  /* 0x0000e000ff0a7b82 */ /* 0x008ea80000000a00 */
[----:B0-----:R-:W-:Y:S01]  /*0750*/  @!P1 IMAD.WIDE R14, R9, 0x8, R20 ;  /* 0x00000008090e9825 */ /* 0x001fe200078e0214 */
[----:B----4-:R-:W0:Y:S02]  /*0760*/  @!P2 F2F.F32.F64 R19, R18 ;  /* 0x000000120013a310 */ /* 0x010e240000301000 */
[----:B0-----:R0:W-:Y:S04]  /*0770*/  @!P2 STG.E desc[UR6][R12.64], R19 ;  /* 0x000000130c00a986 */ /* 0x0011e8000c101906 */
[----:B------:R-:W3:Y:S01]  /*0780*/  @!P1 LDG.E.64 R14, desc[UR6][R14.64] ;  /* 0x000000060e0e9981 */ /* 0x000ee2000c1e1b00 */
[----:B------:R-:W-:-:S02]  /*0790*/  IMAD R21, R0, R7, R3 ;  /* 0x0000000700157224 */ /* 0x000fc400078e0203 */
[----:B-1----:R-:W-:-:S03]  /*07a0*/  @!P1 IMAD.WIDE R16, R9, 0x4, R16 ;  /* 0x0000000409109825 */ /* 0x002fc600078e0210 */
[C---:B------:R-:W-:Y:S01]  /*07b0*/  ISETP.GE.AND P2, PT, R21.reuse, UR4, PT ;  /* 0x0000000415007c0c */ /* 0x040fe2000bf46270 */
[----:B0-----:R-:W0:Y:S08]  /*07c0*/  LDC.64 R12, c[0x0][0x388] ;  /* 0x0000e200ff0c7b82 */ /* 0x001e300000000a00 */
[----:B------:R-:W1:Y:S04]  /*07d0*/  LDC.64 R18, c[0x0][0x380] ;  /* 0x0000e000ff127b82 */ /* 0x000e680000000a00 */
[C---:B--2---:R-:W-:Y:S01]  /*07e0*/  @!P2 IMAD.WIDE R10, R21.reuse, 0x8, R10 ;  /* 0x00000008150aa825 */ /* 0x044fe200078e020a */
[----:B---3--:R-:W2:Y:S02]  /*07f0*/  @!P1 F2F.F32.F64 R7, R14 ;  /* 0x0000000e00079310 */ /* 0x008ea40000301000 */
[----:B--2---:R2:W-:Y:S04]  /*0800*/  @!P1 STG.E desc[UR6][R16.64], R7 ;  /* 0x0000000710009986 */ /* 0x0045e8000c101906 */
[----:B------:R-:W3:Y:S01]  /*0810*/  @!P2 LDG.E.64 R10, desc[UR6][R10.64] ;  /* 0x000000060a0aa981 */ /* 0x000ee2000c1e1b00 */
[----:B------:R-:W-:Y:S01]  /*0820*/  IADD3 R23, PT, PT, R0, R21, RZ ;  /* 0x0000001500177210 */ /* 0x000fe20007ffe0ff */
[----:B0-----:R-:W-:-:S02]  /*0830*/  @!P2 IMAD.WIDE R12, R21, 0x4, R12 ;  /* 0x00000004150ca825 */ /* 0x001fc400078e020c */
[----:B------:R-:W0:Y:S01]  /*0840*/  LDC.64 R20, c[0x0][0x380] ;  /* 0x0000e000ff147b82 */ /* 0x000e220000000a00 */
[----:B------:R-:W-:-:S07]  /*0850*/  ISETP.GE.AND P1, PT, R23, UR4, PT ;  /* 0x0000000417007c0c */ /* 0x000fce000bf26270 */
[----:B--2---:R-:W2:Y:S06]  /*0860*/  LDC.64 R16, c[0x0][0x388] ;  /* 0x0000e200ff107b82 */ /* 0x004eac0000000a00 */
[----:B-1----:R-:W-:Y:S02]  /*0870*/  @!P1 IMAD.WIDE R14, R23, 0x8, R18 ;  /* 0x00000008170e9825 */ /* 0x002fe400078e0212 */
[----:B------:R-:W1:Y:S01]  /*0880*/  LDC.64 R18, c[0x0][0x380] ;  /* 0x0000e000ff127b82 */ /* 0x000e620000000a00 */
[----:B---3--:R-:W3:Y:S02]  /*0890*/  @!P2 F2F.F32.F64 R9, R10 ;  /* 0x0000000a0009a310 */ /* 0x008ee40000301000 */
[----:B---3--:R3:W-:Y:S04]  /*08a0*/  @!P2 STG.E desc[UR6][R12.64], R9 ;  /* 0x000000090c00a986 */ /* 0x0087e8000c101906 */
[----:B------:R-:W4:Y:S01]  /*08b0*/  @!P1 LDG.E.64 R14, desc[UR6][R14.64] ;  /* 0x000000060e0e9981 */ /* 0x000f22000c1e1b00 */
[----:B------:R-:W-:-:S02]  /*08c0*/  IMAD.IADD R25, R0, 0x1, R23 ;  /* 0x0000000100197824 */ /* 0x000fc400078e0217 */
[----:B--2---:R-:W-:-:S03]  /*08d0*/  @!P1 IMAD.WIDE R16, R23, 0x4, R16 ;  /* 0x0000000417109825 */ /* 0x004fc600078e0210 */
[----:B------:R-:W-:Y:S01]  /*08e0*/  ISETP.GE.AND P2, PT, R25, UR4, PT ;  /* 0x0000000419007c0c */ /* 0x000fe2000bf46270 */
[----:B---3--:R-:W2:-:S12]  /*08f0*/  LDC.64 R12, c[0x0][0x388] ;  /* 0x0000e200ff0c7b82 */ /* 0x008e980000000a00 */
[C---:B-1----:R-:W-:Y:S01]  /*0900*/  @!P2 IMAD.WIDE R10, R25.reuse, 0x8, R18 ;  /* 0x00000008190aa825 */ /* 0x042fe200078e0212 */
[----:B----4-:R-:W1:Y:S02]  /*0910*/  @!P1 F2F.F32.F64 R7, R14 ;  /* 0x0000000e00079310 */ /* 0x010e640000301000 */
[----:B-1----:R1:W-:Y:S04]  /*0920*/  @!P1 STG.E desc[UR6][R16.64], R7 ;  /* 0x0000000710009986 */ /* 0x0023e8000c101906 */
[----:B------:R3:W4:Y:S01]  /*0930*/  @!P2 LDG.E.64 R18, desc[UR6][R10.64] ;  /* 0x000000060a12a981 */ /* 0x000722000c1e1b00 */
[----:B------:R-:W-:Y:S01]  /*0940*/  IADD3 R9, PT, PT, R0, R25, RZ ;  /* 0x0000001900097210 */ /* 0x000fe20007ffe0ff */
[----:B--2---:R-:W-:-:S03]  /*0950*/  @!P2 IMAD.WIDE R12, R25, 0x4, R12 ;  /* 0x00000004190ca825 */ /* 0x004fc600078e020c */
[----:B------:R-:W-:Y:S01]  /*0960*/  ISETP.GE.AND P1, PT, R9, UR4, PT ;  /* 0x0000000409007c0c */ /* 0x000fe2000bf26270 */
[----:B-1----:R-:W1:Y:S01]  /*0970*/  LDC.64 R16, c[0x0][0x388] ;  /* 0x0000e200ff107b82 */ /* 0x002e620000000a00 */
        /* <DEDUP_REMOVED lines=16> */
[----:B0-----:R-:W-:-:S03]  /*0a80*/  @!P2 IMAD.WIDE R12, R21, 0x4, R12 ;  /* 0x00000004150ca825 */ /* 0x001fc600078e020c */
[----:B------:R-:W-:Y:S01]  /*0a90*/  ISETP.GE.AND P1, PT, R23, UR4, PT ;  /* 0x0000000417007c0c */ /* 0x000fe2000bf26270 */
[----:B--2---:R-:W0:-:S12]  /*0aa0*/  LDC.64 R16, c[0x0][0x388] ;  /* 0x0000e200ff107b82 */ /* 0x004e180000000a00 */
[----:B-1----:R-:W-:Y:S02]  /*0ab0*/  @!P1 IMAD.WIDE R14, R23, 0x8, R18 ;  /* 0x00000008170e9825 */ /* 0x002fe400078e0212 */
[----:B------:R-:W1:Y:S01]  /*0ac0*/  LDC.64 R18, c[0x0][0x380] ;  /* 0x0000e000ff127b82 */ /* 0x000e620000000a00 */
[----:B---3--:R-:W2:Y:S02]  /*0ad0*/  @!P2 F2F.F32.F64 R9, R10 ;  /* 0x0000000a0009a310 */ /* 0x008ea40000301000 */
[----:B--2---:R2:W-:Y:S04]  /*0ae0*/  @!P2 STG.E desc[UR6][R12.64], R9 ;  /* 0x000000090c00a986 */ /* 0x0045e8000c101906 */
[----:B------:R-:W3:Y:S01]  /*0af0*/  @!P1 LDG.E.64 R14, desc[UR6][R14.64] ;  /* 0x000000060e0e9981 */ /* 0x000ee2000c1e1b00 */
[----:B------:R-:W-:-:S02]  /*0b00*/  IMAD.IADD R21, R0, 0x1, R23 ;  /* 0x0000000100157824 */ /* 0x000fc400078e0217 */
[----:B0-----:R-:W-:-:S03]  /*0b10*/  @!P1 IMAD.WIDE R16, R23, 0x4, R16 ;  /* 0x0000000417109825 */ /* 0x001fc600078e0210 */
[----:B------:R-:W-:Y:S01]  /*0b20*/  ISETP.GE.AND P2, PT, R21, UR4, PT ;  /* 0x0000000415007c0c */ /* 0x000fe2000bf46270 */
[----:B--2---:R-:W0:-:S12]  /*0b30*/  LDC.64 R12, c[0x0][0x388] ;  /* 0x0000e200ff0c7b82 */ /* 0x004e180000000a00 */
[C---:B-1----:R-:W-:Y:S02]  /*0b40*/  @!P2 IMAD.WIDE R10, R21.reuse, 0x8, R18 ;  /* 0x00000008150aa825 */ /* 0x042fe400078e0212 */
[----:B------:R-:W1:Y:S01]  /*0b50*/  LDC.64 R18, c[0x0][0x380] ;  /* 0x0000e000ff127b82 */ /* 0x000e620000000a00 */
[----:B---3--:R-:W2:Y:S02]  /*0b60*/  @!P1 F2F.F32.F64 R7, R14 ;  /* 0x0000000e00079310 */ /* 0x008ea40000301000 */
[----:B--2---:R2:W-:Y:S04]  /*0b70*/  @!P1 STG.E desc[UR6][R16.64], R7 ;  /* 0x0000000710009986 */ /* 0x0045e8000c101906 */
[----:B------:R-:W3:Y:S01]  /*0b80*/  @!P2 LDG.E.64 R10, desc[UR6][R10.64] ;  /* 0x000000060a0aa981 */ /* 0x000ee2000c1e1b00 */
[----:B------:R-:W-:Y:S01]  /*0b90*/  IADD3 R23, PT, PT, R0, R21, RZ ;  /* 0x0000001500177210 */ /* 0x000fe20007ffe0ff */
[----:B0-----:R-:W-:-:S03]  /*0ba0*/  @!P2 IMAD.WIDE R12, R21, 0x4, R12 ;  /* 0x00000004150ca825 */ /* 0x001fc600078e020c */
[----:B------:R-:W-:Y:S01]  /*0bb0*/  ISETP.GE.AND P1, PT, R23, UR4, PT ;  /* 0x0000000417007c0c */ /* 0x000fe2000bf26270 */
[----:B--2---:R-:W0:-:S12]  /*0bc0*/  LDC.64 R16, c[0x0][0x388] ;  /* 0x0000e200ff107b82 */ /* 0x004e180000000a00 */
[C---:B-1----:R-:W-:Y:S01]  /*0bd0*/  @!P1 IMAD.WIDE R14, R23.reuse, 0x8, R18 ;  /* 0x00000008170e9825 */ /* 0x042fe200078e0212 */
[----:B---3--:R-:W1:Y:S02]  /*0be0*/  @!P2 F2F.F32.F64 R9, R10 ;  /* 0x0000000a0009a310 */ /* 0x008e640000301000 */
[----:B-1----:R2:W-:Y:S04]  /*0bf0*/  @!P2 STG.E desc[UR6][R12.64], R9 ;  /* 0x000000090c00a986 */ /* 0x0025e8000c101906 */
[----:B------:R-:W3:Y:S01]  /*0c00*/  @!P1 LDG.E.64 R14, desc[UR6][R14.64] ;  /* 0x000000060e0e9981 */ /* 0x000ee2000c1e1b00 */
[----:B0-----:R-:W-:Y:S01]  /*0c10*/  @!P1 IMAD.WIDE R16, R23, 0x4, R16 ;  /* 0x0000000417109825 */ /* 0x001fe200078e0210 */
[----:B------:R-:W-:-:S03]  /*0c20*/  IADD3 R6, PT, PT, R6, 0x10, RZ ;  /* 0x0000001006067810 */ /* 0x000fc60007ffe0ff */
[----:B------:R-:W-:Y:S01]  /*0c30*/  VIADD R8, R8, 0x10 ;  /* 0x0000001008087836 */ /* 0x000fe20000000000 */
[----:B---3--:R-:W0:Y:S02]  /*0c40*/  @!P1 F2F.F32.F64 R7, R14 ;  /* 0x0000000e00079310 */ /* 0x008e240000301000 */
[----:B0-----:R2:W-:Y:S01]  /*0c50*/  @!P1 STG.E desc[UR6][R16.64], R7 ;  /* 0x0000000710009986 */ /* 0x0015e2000c101906 */
[----:B------:R-:W-:-:S13]  /*0c60*/  ISETP.GE.AND P1, PT, R6, -0xc, PT ;  /* 0xfffffff40600780c */ /* 0x000fda0003f26270 */
[----:B--2---:R-:W-:Y:S05]  /*0c70*/  @!P1 BRA `(.L_x_3) ;  /* 0xfffffff400a09947 */ /* 0x004fea000383ffff */
.L_x_2:
[----:B------:R-:W-:-:S04]  /*0c80*/  IADD3 R7, PT, PT, -R6, RZ, RZ ;  /* 0x000000ff06077210 */ /* 0x000fc80007ffe1ff */
[----:B------:R-:W-:-:S13]  /*0c90*/  ISETP.GT.AND P1, PT, R7, 0x4, PT ;  /* 0x000000040700780c */ /* 0x000fda0003f24270 */
[----:B------:R-:W-:Y:S05]  /*0ca0*/  @!P1 BRA `(.L_x_4) ;  /* 0x00000004003c9947 */ /* 0x000fea0003800000 */
[----:B------:R-:W0:Y:S01]  /*0cb0*/  LDC.64 R10, c[0x0][0x380] ;  /* 0x0000e000ff0a7b82 */ /* 0x000e220000000a00 */
[----:B------:R-:W-:-:S05]  /*0cc0*/  IADD3 R7, PT, PT, R5, R8, RZ ;  /* 0x0000000805077210 */ /* 0x000fca0007ffe0ff */
[----:B-1----:R-:W-:Y:S02]  /*0cd0*/  IMAD R9, R0, R7, R3 ;  /* 0x0000000700097224 */ /* 0x002fe400078e0203 */
[----:B------:R-:W1:Y:S03]  /*0ce0*/  LDC.64 R12, c[0x0][0x388] ;  /* 0x0000e200ff0c7b82 */ /* 0x000e660000000a00 */
[----:B------:R-:W-:-:S05]  /*0cf0*/  ISETP.GE.AND P0, PT, R9, UR4, PT ;  /* 0x0000000409007c0c */ /* 0x000fca000bf06270 */
[----:B------:R-:W2:Y:S08]  /*0d00*/  LDC.64 R14, c[0x0][0x380] ;  /* 0x0000e000ff0e7b82 */ /* 0x000eb00000000a00 */
[C---:B0-----:R-:W-:Y:S01]  /*0d10*/  @!P0 IMAD.WIDE R10, R9.reuse, 0x8, R10 ;  /* 0x00000008090a8825 */ /* 0x041fe200078e020a */
[----:B------:R-:W0:Y:S05]  /*0d20*/  LDC.64 R16, c[0x0][0x388] ;  /* 0x0000e200ff107b82 */ /* 0x000e2a0000000a00 */
[----:B------:R-:W3:Y:S01]  /*0d30*/  @!P0 LDG.E.64 R10, desc[UR6][R10.64] ;  /* 0x000000060a0a8981 */ /* 0x000ee2000c1e1b00 */
[----:B------:R-:W-:Y:S01]  /*0d40*/  IADD3 R21, PT, PT, R0, R9, RZ ;  /* 0x0000000900157210 */ /* 0x000fe20007ffe0ff */
[----:B-1----:R-:W-:Y:S01]  /*0d50*/  @!P0 IMAD.WIDE R12, R9, 0x4, R12 ;  /* 0x00000004090c8825 */ /* 0x002fe200078e020c */
[----:B------:R-:W1:Y:S02]  /*0d60*/  LDC.64 R18, c[0x0][0x380] ;  /* 0x0000e000ff127b82 */ /* 0x000e640000000a00 */
[----:B------:R-:W-:-:S13]  /*0d70*/  ISETP.GE.AND P1, PT, R21, UR4, PT ;  /* 0x0000000415007c0c */ /* 0x000fda000bf26270 */
[C---:B--2---:R-:W-:Y:S01]  /*0d80*/  @!P1 IMAD.WIDE R14, R21.reuse, 0x8, R14 ;  /* 0x00000008150e9825 */ /* 0x044fe200078e020e */
[----:B---3--:R-:W2:Y:S02]  /*0d90*/  @!P0 F2F.F32.F64 R7, R10 ;  /* 0x0000000a00078310 */ /* 0x008ea40000301000 */
[----:B--2---:R2:W-:Y:S04]  /*0da0*/  @!P0 STG.E desc[UR6][R12.64], R7 ;  /* 0x000000070c008986 */ /* 0x0045e8000c101906 */
[----:B------:R-:W3:Y:S01]  /*0db0*/  @!P1 LDG.E.64 R14, desc[UR6][R14.64] ;  /* 0x000000060e0e9981 */ /* 0x000ee2000c1e1b00 */
[----:B------:R-:W-:Y:S02]  /*0dc0*/  IMAD.IADD R23, R0, 0x1, R21 ;  /* 0x0000000100177824 */ /* 0x000fe400078e0215 */
[----:B0-----:R-:W-:-:S02]  /*0dd0*/  @!P1 IMAD.WIDE R16, R21, 0x4, R16 ;  /* 0x0000000415109825 */ /* 0x001fc400078e0210 */
[----:B------:R-:W0:Y:S01]  /*0de0*/  LDC.64 R20, c[0x0][0x380] ;  /* 0x0000e000ff147b82 */ /* 0x000e220000000a00 */
[----:B------:R-:W-:-:S07]  /*0df0*/  ISETP.GE.AND P0, PT, R23, UR4, PT ;  /* 0x0000000417007c0c */ /* 0x000fce000bf06270 */
[----:B--2---:R-:W2:Y:S06]  /*0e00*/  LDC.64 R12, c[0x0][0x388] ;  /* 0x0000e200ff0c7b82 */ /* 0x004eac0000000a00 */
[C---:B-1----:R-:W-:Y:S01]  /*0e10*/  @!P0 IMAD.WIDE R10, R23.reuse, 0x8, R18 ;  /* 0x00000008170a8825 */ /* 0x042fe200078e0212 */
[----:B---3--:R-:W1:Y:S02]  /*0e20*/  @!P1 F2F.F32.F64 R9, R14 ;  /* 0x0000000e00099310 */ /* 0x008e640000301000 */
[----:B-1----:R1:W-:Y:S04]  /*0e30*/  @!P1 STG.E desc[UR6][R16.64], R9 ;  /* 0x0000000910009986 */ /* 0x0023e8000c101906 */
[----:B------:R3:W4:Y:S01]  /*0e40*/  @!P0 LDG.E.64 R18, desc[UR6][R10.64] ;  /* 0x000000060a128981 */ /* 0x000722000c1e1b00 */
[----:B------:R-:W-:Y:S01]  /*0e50*/  IADD3 R7, PT, PT, R0, R23, RZ ;  /* 0x0000001700077210 */ /* 0x000fe20007ffe0ff */
[----:B--2---:R-:W-:-:S03]  /*0e60*/  @!P0 IMAD.WIDE R12, R23, 0x4, R12 ;  /* 0x00000004170c8825 */ /* 0x004fc600078e020c */
[C---:B------:R-:W-:Y:S02]  /*0e70*/  ISETP.GE.AND P1, PT, R7.reuse, UR4, PT ;  /* 0x0000000407007c0c */ /* 0x040fe4000bf26270 */
[----:B------:R-:W-:Y:S01]  /*0e80*/  IADD3 R8, PT, PT, R8, 0x4, RZ ;  /* 0x0000000408087810 */ /* 0x000fe20007ffe0ff */
[----:B-1----:R-:W1:Y:S08]  /*0e90*/  LDC.64 R16, c[0x0][0x388] ;  /* 0x0000e200ff107b82 */ /* 0x002e700000000a00 */
[----:B---3--:R-:W2:Y:S02]  /*0ea0*/  LDC.64 R10, c[0x0][0x380] ;  /* 0x0000e000ff0a7b82 */ /* 0x008ea40000000a00 */
[----:B0-----:R-:W-:Y:S01]  /*0eb0*/  @!P1 IMAD.WIDE R14, R7, 0x8, R20 ;  /* 0x00000008070e9825 */ /* 0x001fe200078e0214 */
[----:B----4-:R-:W0:Y:S02]  /*0ec0*/  @!P0 F2F.F32.F64 R19, R18 ;  /* 0x0000001200138310 */ /* 0x010e240000301000 */
[----:B0-----:R0:W-:Y:S04]  /*0ed0*/  @!P0 STG.E desc[UR6][R12.64], R19 ;  /* 0x000000130c008986 */ /* 0x0011e8000c101906 */
[----:B------:R-:W3:Y:S01]  /*0ee0*/  @!P1 LDG.E.64 R14, desc[UR6][R14.64] ;  /* 0x000000060e0e9981 */ /* 0x000ee2000c1e1b00 */
[----:B------:R-:W-:Y:S01]  /*0ef0*/  IADD3 R9, PT, PT, R5, R8, RZ ;  /* 0x0000000805097210 */ /* 0x000fe20007ffe0ff */
[----:B-1----:R-:W-:-:S04]  /*0f00*/  @!P1 IMAD.WIDE R16, R7, 0x4, R16 ;  /* 0x0000000407109825 */ /* 0x002fc800078e0210 */
[----:B------:R-:W-:Y:S01]  /*0f10*/  IMAD R21, R0, R9, R3 ;  /* 0x0000000900157224 */ /* 0x000fe200078e0203 */
[----:B0-----:R-:W0:Y:S04]  /*0f20*/  LDC.64 R12, c[0x0][0x388] ;  /* 0x0000e200ff0c7b82 */ /* 0x001e280000000a00 */
[----:B------:R-:W-:-:S04]  /*0f30*/  ISETP.GE.AND P0, PT, R21, UR4, PT ;  /* 0x0000000415007c0c */ /* 0x000fc8000bf06270 */
[----:B------:R-:W1:Y:S09]  /*0f40*/  LDC.64 R18, c[0x0][0x380] ;  /* 0x0000e000ff127b82 */ /* 0x000e720000000a00 */
[----:B--2---:R-:W-:Y:S01]  /*0f50*/  @!P0 IMAD.WIDE R10, R21, 0x8, R10 ;  /* 0x00000008150a8825 */ /* 0x004fe200078e020a */
        /* <DEDUP_REMOVED lines=30> */
[----:B------:R-:W-:Y:S02]  /*1140*/  IADD3 R6, PT, PT, R6, 0x4, RZ ;  /* 0x0000000406067810 */ /* 0x000fe40007ffe0ff */
[----:B------:R-:W-:Y:S01]  /*1150*/  PLOP3.LUT P0, PT, PT, PT, PT, 0x8, 0x80 ;  /* 0x000000000080781c */ /* 0x000fe20003f0e170 */
[----:B------:R-:W-:Y:S01]  /*1160*/  VIADD R8, R8, 0x4 ;  /* 0x0000000408087836 */ /* 0x000fe20000000000 */
[----:B------:R-:W-:Y:S01]  /*1170*/  IADD3 R6, PT, PT, R6, 0x4, RZ ;  /* 0x0000000406067810 */ /* 0x000fe20007ffe0ff */
[----:B---3--:R-:W0:Y:S02]  /*1180*/  @!P1 F2F.F32.F64 R9, R14 ;  /* 0x0000000e00099310 */ /* 0x008e240000301000 */
[----:B0-----:R2:W-:Y:S08]  /*1190*/  @!P1 STG.E desc[UR6][R16.64], R9 ;  /* 0x0000000910009986 */ /* 0x0015f0000c101906 */
.L_x_4:
[----:B------:R-:W-:-:S13]  /*11a0*/  ISETP.NE.OR P0, PT, R6, RZ, P0 ;  /* 0x000000ff0600720c */ /* 0x000fda0000705670 */
[----:B------:R-:W-:Y:S05]  /*11b0*/  @!P0 BRA `(.L_x_0) ;  /* 0x0000000000a48947 */ /* 0x000fea0003800000 */
.L_x_1:
[----:B------:R-:W0:Y:S01]  /*11c0*/  LDC.64 R10, c[0x0][0x380] ;  /* 0x0000e000ff0a7b82 */ /* 0x000e220000000a00 */
[----:B--23--:R-:W-:-:S05]  /*11d0*/  IADD3 R7, PT, PT, R5, R8, RZ ;  /* 0x0000000805077210 */ /* 0x00cfca0007ffe0ff */
        /* <DEDUP_REMOVED lines=31> */
[----:B------:R-:W2:Y:S01]  /*13d0*/  @!P1 LDG.E.64 R14, desc[UR6][R14.64] ;  /* 0x000000060e0e9981 */ /* 0x000ea2000c1e1b00 */
[----:B------:R-:W-:Y:S01]  /*13e0*/  IADD3 R6, PT, PT, R6, 0x4, RZ ;  /* 0x0000000406067810 */ /* 0x000fe20007ffe0ff */
[----:B0-----:R-:W-:Y:S01]  /*13f0*/  @!P1 IMAD.WIDE R16, R21, 0x4, R16 ;  /* 0x0000000415109825 */ /* 0x001fe200078e0210 */
[----:B------:R-:W-:-:S02]  /*1400*/  IADD3 R8, PT, PT, R8, 0x4, RZ ;  /* 0x0000000408087810 */ /* 0x000fc40007ffe0ff */
[----:B------:R-:W-:Y:S01]  /*1410*/  ISETP.NE.AND P0, PT, R6, RZ, PT ;  /* 0x000000ff0600720c */ /* 0x000fe20003f05270 */
[----:B--2---:R-:W0:Y:S02]  /*1420*/  @!P1 F2F.F32.F64 R9, R14 ;  /* 0x0000000e00099310 */ /* 0x004e240000301000 */
[----:B0-----:R3:W-:Y:S10]  /*1430*/  @!P1 STG.E desc[UR6][R16.64], R9 ;  /* 0x0000000910009986 */ /* 0x0017f4000c101906 */
[----:B------:R-:W-:Y:S05]  /*1440*/  @P0 BRA `(.L_x_1) ;  /* 0xfffffffc005c0947 */ /* 0x000fea000383ffff */
.L_x_0:
[----:B------:R-:W-:-:S13]  /*1450*/  ISETP.NE.AND P0, PT, R4, RZ, PT ;  /* 0x000000ff0400720c */ /* 0x000fda0003f05270 */
[----:B------:R-:W-:Y:S05]  /*1460*/  @!P0 EXIT ;  /* 0x000000000000894d */ /* 0x000fea0003800000 */
[----:B------:R-:W-:Y:S01]  /*1470*/  IMAD.MOV R4, RZ, RZ, -R4 ;  /* 0x000000ffff047224 */ /* 0x000fe200078e0a04 */
[----:B------:R-:W0:Y:S06]  /*1480*/  LDCU UR4, c[0x0][0x390] ;  /* 0x00007200ff0477ac */ /* 0x000e2c0008000800 */
.L_x_5:
[----:B--23--:R-:W2:Y:S01]  /*1490*/  LDC.64 R6, c[0x0][0x380] ;  /* 0x0000e000ff067b82 */ /* 0x00cea20000000a00 */
[----:B------:R-:W-:-:S05]  /*14a0*/  IADD3 R8, PT, PT, R5, R2, RZ ;  /* 0x0000000205087210 */ /* 0x000fca0007ffe0ff */
[----:B-1----:R-:W-:Y:S02]  /*14b0*/  IMAD R13, R8, R0, R3 ;  /* 0x00000000080d7224 */ /* 0x002fe400078e0203 */
[----:B------:R-:W1:Y:S03]  /*14c0*/  LDC.64 R8, c[0x0][0x388] ;  /* 0x0000e200ff087b82 */ /* 0x000e660000000a00 */
[----:B0-----:R-:W-:-:S13]  /*14d0*/  ISETP.GE.AND P0, PT, R13, UR4, PT ;  /* 0x000000040d007c0c */ /* 0x001fda000bf06270 */
[----:B--2---:R-:W-:-:S06]  /*14e0*/  @!P0 IMAD.WIDE R6, R13, 0x8, R6 ;  /* 0x000000080d068825 */ /* 0x004fcc00078e0206 */
[----:B------:R-:W2:Y:S01]  /*14f0*/  @!P0 LDG.E.64 R6, desc[UR6][R6.64] ;  /* 0x0000000606068981 */ /* 0x000ea2000c1e1b00 */
[----:B------:R-:W-:Y:S01]  /*1500*/  IADD3 R4, PT, PT, R4, 0x1, RZ ;  /* 0x0000000104047810 */ /* 0x000fe20007ffe0ff */
[----:B-1----:R-:W-:Y:S01]  /*1510*/  @!P0 IMAD.WIDE R8, R13, 0x4, R8 ;  /* 0x000000040d088825 */ /* 0x002fe200078e0208 */
[----:B------:R-:W-:Y:S01]  /*1520*/  IADD3 R2, PT, PT, R2, 0x1, RZ ;  /* 0x0000000102027810 */ /* 0x000fe20007ffe0ff */
[----:B--2---:R-:W0:Y:S03]  /*1530*/  @!P0 F2F.F32.F64 R11, R6 ;  /* 0x00000006000b8310 */ /* 0x004e260000301000 */
[----:B0-----:R4:W-:Y:S01]  /*1540*/  @!P0 STG.E desc[UR6][R8.64], R11 ;  /* 0x0000000b08008986 */ /* 0x0019e2000c101906 */
[----:B------:R-:W-:-:S13]  /*1550*/  ISETP.NE.AND P0, PT, R4, RZ, PT ;  /* 0x000000ff0400720c */ /* 0x000fda0003f05270 */
[----:B----4-:R-:W-:Y:S05]  /*1560*/  @P0 BRA `(.L_x_5) ;  /* 0xfffffffc00c80947 */ /* 0x010fea000383ffff */
[----:B------:R-:W-:Y:S05]  /*1570*/  EXIT ;  /* 0x000000000000794d */ /* 0x000fea0003800000 */
.L_x_6:
[----:B------:R-:W-:-:S00]  /*1580*/  BRA `(.L_x_6) ;  /* 0xfffffffc00fc7947 */ /* 0x000fc0000383ffff */
[----:B------:R-:W-:-:S00]  /*1590*/  NOP ;  /* 0x0000000000007918 */ /* 0x000fc00000000000 */
        /* <DEDUP_REMOVED lines=14> */
.L_x_66:


//--------------------- .text._Z20cast_float_to_doublePKfPdi --------------------------
	.section	.text._Z20cast_float_to_doublePKfPdi,"ax",@progbits
	.align	128
        .global         _Z20cast_float_to_doublePKfPdi
        .type           _Z20cast_float_to_doublePKfPdi,@function
        .size           _Z20cast_float_to_doublePKfPdi,(.L_x_67 - _Z20cast_float_to_doublePKfPdi)
        .other          _Z20cast_float_to_doublePKfPdi,@"STO_CUDA_ENTRY STV_DEFAULT"
_Z20cast_float_to_doublePKfPdi:
.text._Z20cast_float_to_doublePKfPdi:
        /* <DEDUP_REMOVED lines=48> */
.L_x_10:
[----:B------:R-:W2:Y:S01]  /*0300*/  LDC.64 R10, c[0x0][0x380] ;  /* 0x0000e000ff0a7b82 */ /* 0x000ea20000000a00 */
[----:B------:R-:W-:-:S05]  /*0310*/  IADD3 R7, PT, PT, R5, R8, RZ ;  /* 0x0000000805077210 */ /* 0x000fca0007ffe0ff */
[----:B-1----:R-:W-:Y:S02]  /*0320*/  IMAD R7, R0, R7, R3 ;  /* 0x0000000700077224 */ /* 0x002fe400078e0203 */
[----:B------:R-:W1:Y:S03]  /*0330*/  LDC.64 R14, c[0x0][0x388] ;  /* 0x0000e200ff0e7b82 */ /* 0x000e660000000a00 */
[----:B0-----:R-:W-:-:S05]  /*0340*/  ISETP.GE.AND P2, PT, R7, UR4, PT ;  /* 0x0000000407007c0c */ /* 0x001fca000bf46270 */
[----:B------:R-:W0:Y:S08]  /*0350*/  LDC.64 R16, c[0x0][0x380] ;  /* 0x0000e000ff107b82 */ /* 0x000e300000000a00 */
[C---:B--2---:R-:W-:Y:S01]  /*0360*/  @!P2 IMAD.WIDE R10, R7.reuse, 0x4, R10 ;  /* 0x00000004070aa825 */ /* 0x044fe200078e020a */
[----:B------:R-:W2:Y:S04]  /*0370*/  LDC.64 R18, c[0x0][0x388] ;  /* 0x0000e200ff127b82 */ /* 0x000ea80000000a00 */
[----:B------:R-:W3:Y:S01]  /*0380*/  @!P2 LDG.E R12, desc[UR6][R10.64] ;  /* 0x000000060a0ca981 */ /* 0x000ee2000c1e1900 */
[----:B------:R-:W-:Y:S01]  /*0390*/  IADD3 R9, PT, PT, R0, R7, RZ ;  /* 0x0000000700097210 */ /* 0x000fe20007ffe0ff */
[----:B-1----:R-:W-:-:S02]  /*03a0*/  @!P2 IMAD.WIDE R14, R7, 0x8, R14 ;  /* 0x00000008070ea825 */ /* 0x002fc400078e020e */
[----:B------:R-:W1:Y:S01]  /*03b0*/  LDC.64 R20, c[0x0][0x380] ;  /* 0x0000e000ff147b82 */ /* 0x000e620000000a00 */
[----:B------:R-:W-:-:S13]  /*03c0*/  ISETP.GE.AND P1, PT, R9, UR4, PT ;  /* 0x0000000409007c0c */ /* 0x000fda000bf26270 */
[C---:B0-----:R-:W-:Y:S01]  /*03d0*/  @!P1 IMAD.WIDE R16, R9.reuse, 0x4, R16 ;  /* 0x0000000409109825 */ /* 0x041fe200078e0210 */
[----:B---3--:R-:W0:Y:S02]  /*03e0*/  @!P2 F2F.F64.F32 R12, R12 ;  /* 0x0000000c000ca310 */ /* 0x008e240000201800 */
[----:B0-----:R0:W-:Y:S04]  /*03f0*/  @!P2 STG.E.64 desc[UR6][R14.64], R12 ;  /* 0x0000000c0e00a986 */ /* 0x0011e8000c101b06 */
[----:B------:R3:W4:Y:S01]  /*0400*/  @!P1 LDG.E R7, desc[UR6][R16.64] ;  /* 0x0000000610079981 */ /* 0x000722000c1e1900 */
[----:B------:R-:W-:Y:S02]  /*0410*/  IMAD.IADD R23, R0, 0x1, R9 ;  /* 0x0000000100177824 */ /* 0x000fe400078e0209 */
[----:B--2---:R-:W-:-:S03]  /*0420*/  @!P1 IMAD.WIDE R18, R9, 0x8, R18 ;  /* 0x0000000809129825 */ /* 0x004fc600078e0212 */
[C---:B------:R-:W-:Y:S01]  /*0430*/  ISETP.GE.AND P2, PT, R23.reuse, UR4, PT ;  /* 0x0000000417007c0c */ /* 0x040fe2000bf46270 */
[----:B0-----:R-:W0:Y:S08]  /*0440*/  LDC.64 R14, c[0x0][0x388] ;  /* 0x0000e200ff0e7b82 */ /* 0x001e300000000a00 */
[----:B---3--:R-:W2:Y:S04]  /*0450*/  LDC.64 R16, c[0x0][0x380] ;  /* 0x0000e000ff107b82 */ /* 0x008ea80000000a00 */
[C---:B-1----:R-:W-:Y:S01]  /*0460*/  @!P2 IMAD.WIDE R20, R23.reuse, 0x4, R20 ;  /* 0x000000041714a825 */ /* 0x042fe200078e0214 */
[----:B----4-:R-:W1:Y:S02]  /*0470*/  @!P1 F2F.F64.F32 R10, R7 ;  /* 0x00000007000a9310 */ /* 0x010e640000201800 */
[----:B-1----:R1:W-:Y:S04]  /*0480*/  @!P1 STG.E.64 desc[UR6][R18.64], R10 ;  /* 0x0000000a12009986 */ /* 0x0023e8000c101b06 */
[----:B------:R-:W3:Y:S01]  /*0490*/  @!P2 LDG.E R20, desc[UR6][R20.64] ;  /* 0x000000061414a981 */ /* 0x000ee2000c1e1900 */
[----:B------:R-:W-:Y:S01]  /*04a0*/  IADD3 R25, PT, PT, R0, R23, RZ ;  /* 0x0000001700197210 */ /* 0x000fe20007ffe0ff */
[----:B0-----:R-:W-:-:S02]  /*04b0*/  @!P2 IMAD.WIDE R14, R23, 0x8, R14 ;  /* 0x00000008170ea825 */ /* 0x001fc400078e020e */
[----:B------:R-:W0:Y:S01]  /*04c0*/  LDC.64 R22, c[0x0][0x388] ;  /* 0x0000e200ff167b82 */ /* 0x000e220000000a00 */
[----:B------:R-:W-:Y:S02]  /*04d0*/  ISETP.GE.AND P1, PT, R25, UR4, PT ;  /* 0x0000000419007c0c */ /* 0x000fe4000bf26270 */
[----:B------:R-:W-:-:S05]  /*04e0*/  IADD3 R9, PT, PT, R5, 0x4, R8 ;  /* 0x0000000405097810 */ /* 0x000fca0007ffe008 */
[----:B-1----:R-:W1:Y:S06]  /*04f0*/  LDC.64 R10, c[0x0][0x380] ;  /* 0x0000e000ff0a7b82 */ /* 0x002e6c0000000a00 */
[----:B--2---:R-:W-:Y:S01]  /*0500*/  @!P1 IMAD.WIDE R16, R25, 0x4, R16 ;  /* 0x0000000419109825 */ /* 0x004fe200078e0210 */
[----:B---3--:R-:W2:Y:S02]  /*0510*/  @!P2 F2F.F64.F32 R12, R20 ;  /* 0x00000014000ca310 */ /* 0x008ea40000201800 */
[----:B--2---:R2:W-:Y:S04]  /*0520*/  @!P2 STG.E.64 desc[UR6][R14.64], R12 ;  /* 0x0000000c0e00a986 */ /* 0x0045e8000c101b06 */
[----:B------:R3:W4:Y:S01]  /*0530*/  @!P1 LDG.E R7, desc[UR6][R16.64] ;  /* 0x0000000610079981 */ /* 0x000722000c1e1900 */
[----:B------:R-:W-:-:S02]  /*0540*/  IMAD R9, R0, R9, R3 ;  /* 0x0000000900097224 */ /* 0x000fc400078e0203 */
[----:B0-----:R-:W-:-:S03]  /*0550*/  @!P1 IMAD.WIDE R20, R25, 0x8, R22 ;  /* 0x0000000819149825 */ /* 0x001fc600078e0216 */
[C---:B------:R-:W-:Y:S01]  /*0560*/  ISETP.GE.AND P2, PT, R9.reuse, UR4, PT ;  /* 0x0000000409007c0c */ /* 0x040fe2000bf46270 */
[----:B--2---:R-:W0:Y:S08]  /*0570*/  LDC.64 R14, c[0x0][0x388] ;  /* 0x0000e200ff0e7b82 */ /* 0x004e300000000a00 */
[----:B---3--:R-:W2:Y:S04]  /*0580*/  LDC.64 R16, c[0x0][0x380] ;  /* 0x0000e000ff107b82 */ /* 0x008ea80000000a00 */
[C---:B-1----:R-:W-:Y:S01]  /*0590*/  @!P2 IMAD.WIDE R10, R9.reuse, 0x4, R10 ;  /* 0x00000004090aa825 */ /* 0x042fe200078e020a */
[----:B----4-:R-:W1:Y:S02]  /*05a0*/  @!P1 F2F.F64.F32 R18, R7 ;  /* 0x0000000700129310 */ /* 0x010e640000201800 */
[----:B-1----:R1:W-:Y:S04]  /*05b0*/  @!P1 STG.E.64 desc[UR6][R20.64], R18 ;  /* 0x0000001214009986 */ /* 0x0023e8000c101b06 */
[----:B------:R-:W3:Y:S01]  /*05c0*/  @!P2 LDG.E R12, desc[UR6][R10.64] ;  /* 0x000000060a0ca981 */ /* 0x000ee2000c1e1900 */
[----:B------:R-:W-:Y:S01]  /*05d0*/  IADD3 R23, PT, PT, R0, R9, RZ ;  /* 0x0000000900177210 */ /* 0x000fe20007ffe0ff */
[----:B0-----:R-:W-:-:S03]  /*05e0*/  @!P2 IMAD.WIDE R14, R9, 0x8, R14 ;  /* 0x00000008090ea825 */ /* 0x001fc600078e020e */
[----:B------:R-:W-:Y:S01]  /*05f0*/  ISETP.GE.AND P1, PT, R23, UR4, PT ;  /* 0x0000000417007c0c */ /* 0x000fe2000bf26270 */
[----:B-1----:R-:W0:-:S12]  /*0600*/  LDC.64 R18, c[0x0][0x388] ;  /* 0x0000e200ff127b82 */ /* 0x002e180000000a00 */
[C---:B--2---:R-:W-:Y:S01]  /*0610*/  @!P1 IMAD.WIDE R16, R23.reuse, 0x4, R16 ;  /* 0x0000000417109825 */ /* 0x044fe200078e0210 */
[----:B------:R-:W1:Y:S01]  /*0620*/  LDC.64 R20, c[0x0][0x380] ;  /* 0x0000e000ff147b82 */ /* 0x000e620000000a00 */
[----:B---3--:R-:W2:Y:S02]  /*0630*/  @!P2 F2F.F64.F32 R12, R12 ;  /* 0x0000000c000ca310 */ /* 0x008ea40000201800 */
[----:B--2---:R2:W-:Y:S04]  /*0640*/  @!P2 STG.E.64 desc[UR6][R14.64], R12 ;  /* 0x0000000c0e00a986 */ /* 0x0045e8000c101b06 */
[----:B------:R3:W4:Y:S01]  /*0650*/  @!P1 LDG.E R7, desc[UR6][R16.64] ;  /* 0x0000000610079981 */ /* 0x000722000c1e1900 */
[----:B------:R-:W-:Y:S02]  /*0660*/  IMAD.IADD R9, R0, 0x1, R23 ;  /* 0x0000000100097824 */ /* 0x000fe400078e0217 */
[----:B0-----:R-:W-:-:S02]  /*0670*/  @!P1 IMAD.WIDE R18, R23, 0x8, R18 ;  /* 0x0000000817129825 */ /* 0x001fc400078e0212 */
[----:B------:R-:W0:Y:S01]  /*0680*/  LDC.64 R22, c[0x0][0x388] ;  /* 0x0000e200ff167b82 */ /* 0x000e220000000a00 */
[----:B------:R-:W-:-:S07]  /*0690*/  ISETP.GE.AND P2, PT, R9, UR4, PT ;  /* 0x0000000409007c0c */ /* 0x000fce000bf46270 */
[----:B--2---:R-:W2:Y:S06]  /*06a0*/  LDC.64 R14, c[0x0][0x388] ;  /* 0x0000e200ff0e7b82 */ /* 0x004eac0000000a00 */
[C---:B-1----:R-:W-:Y:S02]  /*06b0*/  @!P2 IMAD.WIDE R20, R9.reuse, 0x4, R20 ;  /* 0x000000040914a825 */ /* 0x042fe400078e0214 */
[----:B---3--:R-:W1:Y:S01]  /*06c0*/  LDC.64 R16, c[0x0][0x380] ;  /* 0x0000e000ff107b82 */ /* 0x008e620000000a00 */
[----:B----4-:R-:W3:Y:S02]  /*06d0*/  @!P1 F2F.F64.F32 R10, R7 ;  /* 0x00000007000a9310 */ /* 0x010ee40000201800 */
[----:B---3--:R3:W-:Y:S04]  /*06e0*/  @!P1 STG.E.64 desc[UR6][R18.64], R10 ;  /* 0x0000000a12009986 */ /* 0x0087e8000c101b06 */
[----:B------:R-:W4:Y:S01]  /*06f0*/  @!P2 LDG.E R20, desc[UR6][R20.64] ;  /* 0x000000061414a981 */ /* 0x000f22000c1e1900 */
[----:B------:R-:W-:Y:S01]  /*0700*/  IADD3 R25, PT, PT, R0, R9, RZ ;  /* 0x0000000900197210 */ /* 0x000fe20007ffe0ff */
[----:B--2---:R-:W-:-:S03]  /*0710*/  @!P2 IMAD.WIDE R14, R9, 0x8, R14 ;  /* 0x00000008090ea825 */ /* 0x004fc600078e020e */
[----:B------:R-:W-:Y:S01]  /*0720*/  ISETP.GE.AND P1, PT, R25, UR4, PT ;  /* 0x0000000419007c0c */ /* 0x000fe2000bf26270 */
[----:B---3--:R-:W2:-:S12]  /*0730*/  LDC.64 R10, c[0x0][0x380] ;  /* 0x0000e000ff0a7b82 */ /* 0x008e980000000a00 */
[----:B-1----:R-:W-:Y:S01]  /*0740*/  @!P1 IMAD.WIDE R16, R25, 0x4, R16 ;  /* 0x0000000419109825 */ /* 0x002fe200078e0210 */
[----:B----4-:R-:W1:Y:S02]  /*0750*/  @!P2 F2F.F64.F32 R12, R20 ;  /* 0x00000014000ca310 */ /* 0x010e640000201800 */
[----:B-1----:R1:W-:Y:S04]  /*0760*/  @!P2 STG.E.64 desc[UR6][R14.64], R12 ;  /* 0x0000000c0e00a986 */ /* 0x0023e8000c101b06 */
[----:B------:R3:W4:Y:S01]  /*0770*/  @!P1 LDG.E R7, desc[UR6][R16.64] ;  /* 0x0000000610079981 */ /* 0x000722000c1e1900 */
[----:B------:R-:W-:Y:S01]  /*0780*/  IADD3 R9, PT, PT, R5, 0x8, R8 ;  /* 0x0000000805097810 */ /* 0x000fe20007ffe008 */
[----:B0-----:R-:W-:-:S04]  /*0790*/  @!P1 IMAD.WIDE R20, R25, 0x8, R22 ;  /* 0x0000000819149825 */ /* 0x001fc800078e0216 */
[----:B------:R-:W-:Y:S01]  /*07a0*/  IMAD R9, R0, R9, R3 ;  /* 0x0000000900097224 */ /* 0x000fe200078e0203 */
[----:B-1----:R-:W0:Y:S04]  /*07b0*/  LDC.64 R14, c[0x0][0x388] ;  /* 0x0000e200ff0e7b82 */ /* 0x002e280000000a00 */
[----:B------:R-:W-:-:S04]  /*07c0*/  ISETP.GE.AND P2, PT, R9, UR4, PT ;  /* 0x0000000409007c0c */ /* 0x000fc8000bf46270 */
[----:B---3--:R-:W1:Y:S09]  /*07d0*/  LDC.64 R16, c[0x0][0x380] ;  /* 0x0000e000ff107b82 */ /* 0x008e720000000a00 */
[C---:B--2---:R-:W-:Y:S01]  /*07e0*/  @!P2 IMAD.WIDE R10, R9.reuse, 0x4, R10 ;  /* 0x00000004090aa825 */ /* 0x044fe200078e020a */
[----:B----4-:R-:W2:Y:S02]  /*07f0*/  @!P1 F2F.F64.F32 R18, R7 ;  /* 0x0000000700129310 */ /* 0x010ea40000201800 */
[----:B--2---:R2:W-:Y:S04]  /*0800*/  @!P1 STG.E.64 desc[UR6][R20.64], R18 ;  /* 0x0000001214009986 */ /* 0x0045e8000c101b06 */
[----:B------:R-:W3:Y:S01]  /*0810*/  @!P2 LDG.E R12, desc[UR6][R10.64] ;  /* 0x000000060a0ca981 */ /* 0x000ee2000c1e1900 */
[----:B------:R-:W-:Y:S01]  /*0820*/  IADD3 R23, PT, PT, R0, R9, RZ ;  /* 0x0000000900177210 */ /* 0x000fe20007ffe0ff */
[----:B0-----:R-:W-:-:S03]  /*0830*/  @!P2 IMAD.WIDE R14, R9, 0x8, R14 ;  /* 0x00000008090ea825 */ /* 0x001fc600078e020e */
[----:B------:R-:W-:Y:S01]  /*0840*/  ISETP.GE.AND P1, PT, R23, UR4, PT ;  /* 0x0000000417007c0c */ /* 0x000fe2000bf26270 */
[----:B--2---:R-:W0:-:S12]  /*0850*/  LDC.64 R18, c[0x0][0x388] ;  /* 0x0000e200ff127b82 */ /* 0x004e180000000a00 */
[C---:B-1----:R-:W-:Y:S01]  /*0860*/  @!P1 IMAD.WIDE R16, R23.reuse, 0x4, R16 ;  /* 0x0000000417109825 */ /* 0x042fe200078e0210 */
        /* <DEDUP_REMOVED lines=55> */
[----:B---3--:R-:W1:Y:S02]  /*0be0*/  @!P2 F2F.F64.F32 R12, R20 ;  /* 0x00000014000ca310 */ /* 0x008e640000201800 */
[----:B-1----:R2:W-:Y:S04]  /*0bf0*/  @!P2 STG.E.64 desc[UR6][R14.64], R12 ;  /* 0x0000000c0e00a986 */ /* 0x0025e8000c101b06 */
[----:B------:R-:W3:Y:S01]  /*0c00*/  @!P1 LDG.E R16, desc[UR6][R16.64] ;  /* 0x0000000610109981 */ /* 0x000ee2000c1e1900 */
[----:B0-----:R-:W-:Y:S01]  /*0c10*/  @!P1 IMAD.WIDE R18, R23, 0x8, R18 ;  /* 0x0000000817129825 */ /* 0x001fe200078e0212 */
[----:B------:R-:W-:-:S03]  /*0c20*/  IADD3 R6, PT, PT, R6, 0x10, RZ ;  /* 0x0000001006067810 */ /* 0x000fc60007ffe0ff */
[----:B------:R-:W-:Y:S01]  /*0c30*/  VIADD R8, R8, 0x10 ;  /* 0x0000001008087836 */ /* 0x000fe20000000000 */
[----:B---3--:R-:W0:Y:S02]  /*0c40*/  @!P1 F2F.F64.F32 R10, R16 ;  /* 0x00000010000a9310 */ /* 0x008e240000201800 */
[----:B0-----:R2:W-:Y:S01]  /*0c50*/  @!P1 STG.E.64 desc[UR6][R18.64], R10 ;  /* 0x0000000a12009986 */ /* 0x0015e2000c101b06 */
[----:B------:R-:W-:-:S13]  /*0c60*/  ISETP.GE.AND P1, PT, R6, -0xc, PT ;  /* 0xfffffff40600780c */ /* 0x000fda0003f26270 */
[----:B--2---:R-:W-:Y:S05]  /*0c70*/  @!P1 BRA `(.L_x_10) ;  /* 0xfffffff400a09947 */ /* 0x004fea000383ffff */
.L_x_9:
        /* <DEDUP_REMOVED lines=10> */
[----:B------:R-:W0:Y:S04]  /*0d20*/  LDC.64 R18, c[0x0][0x388] ;  /* 0x0000e200ff127b82 */ /* 0x000e280000000a00 */
[----:B------:R-:W3:Y:S01]  /*0d30*/  @!P0 LDG.E R12, desc[UR6][R10.64] ;  /* 0x000000060a0c8981 */ /* 0x000ee2000c1e1900 */
[----:B------:R-:W-:Y:S01]  /*0d40*/  IADD3 R23, PT, PT, R0, R7, RZ ;  /* 0x0000000700177210 */ /* 0x000fe20007ffe0ff */
[----:B-1----:R-:W-:-:S02]  /*0d50*/  @!P0 IMAD.WIDE R14, R7, 0x8, R14 ;  /* 0x00000008070e8825 */ /* 0x002fc400078e020e */
[----:B------:R-:W1:Y:S01]  /*0d60*/  LDC.64 R20, c[0x0][0x380] ;  /* 0x0000e000ff147b82 */ /* 0x000e620000000a00 */
[----:B------:R-:W-:-:S13]  /*0d70*/  ISETP.GE.AND P1, PT, R23, UR4, PT ;  /* 0x0000000417007c0c */ /* 0x000fda000bf26270 */
[C---:B--2---:R-:W-:Y:S01]  /*0d80*/  @!P1 IMAD.WIDE R16, R23.reuse, 0x4, R16 ;  /* 0x0000000417109825 */ /* 0x044fe200078e0210 */
        /* <DEDUP_REMOVED lines=11> */
[----:B------:R3:W4:Y:S01]  /*0e40*/  @!P0 LDG.E R22, desc[UR6][R20.64] ;  /* 0x0000000614168981 */ /* 0x000722000c1e1900 */
[----:B------:R-:W-:Y:S01]  /*0e50*/  IADD3 R7, PT, PT, R0, R25, RZ ;  /* 0x0000001900077210 */ /* 0x000fe20007ffe0ff */
[----:B0-----:R-:W-:-:S03]  /*0e60*/  @!P0 IMAD.WIDE R14, R25, 0x8, R14 ;  /* 0x00000008190e8825 */ /* 0x001fc600078e020e */
[C---:B------:R-:W-:Y:S02]  /*0e70*/  ISETP.GE.AND P1, PT, R7.reuse, UR4, PT ;  /* 0x0000000407007c0c */ /* 0x040fe4000bf26270 */
[----:B------:R-:W-:Y:S01]  /*0e80*/  IADD3 R8, PT, PT, R8, 0x4, RZ ;  /* 0x0000000408087810 */ /* 0x000fe20007ffe0ff */
[----:B---3--:R-:W0:Y:S10]  /*0e90*/  LDC.64 R20, c[0x0][0x388] ;  /* 0x0000e200ff147b82 */ /* 0x008e340000000a00 */
[----:B--2---:R-:W-:Y:S01]  /*0ea0*/  @!P1 IMAD.WIDE R16, R7, 0x4, R16 ;  /* 0x0000000407109825 */ /* 0x004fe200078e0210 */
[----:B-1----:R-:W1:Y:S01]  /*0eb0*/  LDC.64 R10, c[0x0][0x380] ;  /* 0x0000e000ff0a7b82 */ /* 0x002e620000000a00 */
[----:B----4-:R-:W2:Y:S02]  /*0ec0*/  @!P0 F2F.F64.F32 R12, R22 ;  /* 0x00000016000c8310 */ /* 0x010ea40000201800 */
[----:B--2---:R2:W-:Y:S04]  /*0ed0*/  @!P0 STG.E.64 desc[UR6][R14.64], R12 ;  /* 0x0000000c0e008986 */ /* 0x0045e8000c101b06 */
[----:B------:R3:W4:Y:S01]  /*0ee0*/  @!P1 LDG.E R9, desc[UR6][R16.64] ;  /* 0x0000000610099981 */ /* 0x000722000c1e1900 */
[----:B------:R-:W-:Y:S01]  /*0ef0*/  IADD3 R18, PT, PT, R5, R8, RZ ;  /* 0x0000000805127210 */ /* 0x000fe20007ffe0ff */
[----:B0-----:R-:W-:-:S04]  /*0f00*/  @!P1 IMAD.WIDE R20, R7, 0x8, R20 ;  /* 0x0000000807149825 */ /* 0x001fc800078e0214 */
[----:B------:R-:W-:Y:S01]  /*0f10*/  IMAD R23, R0, R18, R3 ;  /* 0x0000001200177224 */ /* 0x000fe200078e0203 */
[----:B--2---:R-:W0:Y:S04]  /*0f20*/  LDC.64 R14, c[0x0][0x388] ;  /* 0x0000e200ff0e7b82 */ /* 0x004e280000000a00 */
[----:B------:R-:W-:-:S04]  /*0f30*/  ISETP.GE.AND P0, PT, R23, UR4, PT ;  /* 0x0000000417007c0c */ /* 0x000fc8000bf06270 */
[----:B---3--:R-:W2:Y:S09]  /*0f40*/  LDC.64 R16, c[0x0][0x380] ;  /* 0x0000e000ff107b82 */ /* 0x008eb20000000a00 */
[----:B-1----:R-:W-:Y:S01]  /*0f50*/  @!P0 IMAD.WIDE R10, R23, 0x4, R10 ;  /* 0x00000004170a8825 */ /* 0x002fe200078e020a */
[----:B----4-:R-:W1:Y:S02]  /*0f60*/  @!P1 F2F.F64.F32 R18, R9 ;  /* 0x0000000900129310 */ /* 0x010e640000201800 */
[----:B-1----:R1:W-:Y:S04]  /*0f70*/  @!P1 STG.E.64 desc[UR6][R20.64], R18 ;  /* 0x0000001214009986 */ /* 0x0023e8000c101b06 */
[----:B------:R-:W3:Y:S01]  /*0f80*/  @!P0 LDG.E R12, desc[UR6][R10.64] ;  /* 0x000000060a0c8981 */ /* 0x000ee2000c1e1900 */
[----:B------:R-:W-:-:S02]  /*0f90*/  IMAD.IADD R25, R0, 0x1, R23 ;  /* 0x0000000100197824 */ /* 0x000fc400078e0217 */
[----:B0-----:R-:W-:-:S03]  /*0fa0*/  @!P0 IMAD.WIDE R14, R23, 0x8, R14 ;  /* 0x00000008170e8825 */ /* 0x001fc600078e020e */
[C---:B------:R-:W-:Y:S01]  /*0fb0*/  ISETP.GE.AND P1, PT, R25.reuse, UR4, PT ;  /* 0x0000000419007c0c */ /* 0x040fe2000bf26270 */
[----:B-1----:R-:W0:Y:S08]  /*0fc0*/  LDC.64 R18, c[0x0][0x388] ;  /* 0x0000e200ff127b82 */ /* 0x002e300000000a00 */
[----:B------:R-:W1:Y:S04]  /*0fd0*/  LDC.64 R20, c[0x0][0x380] ;  /* 0x0000e000ff147b82 */ /* 0x000e680000000a00 */
[C---:B--2---:R-:W-:Y:S01]  /*0fe0*/  @!P1 IMAD.WIDE R16, R25.reuse, 0x4, R16 ;  /* 0x0000000419109825 */ /* 0x044fe200078e0210 */
[----:B---3--:R-:W2:Y:S02]  /*0ff0*/  @!P0 F2F.F64.F32 R12, R12 ;  /* 0x0000000c000c8310 */ /* 0x008ea40000201800 */
[----:B--2---:R2:W-:Y:S04]  /*1000*/  @!P0 STG.E.64 desc[UR6][R14.64], R12 ;  /* 0x0000000c0e008986 */ /* 0x0045e8000c101b06 */
[----:B------:R3:W4:Y:S01]  /*1010*/  @!P1 LDG.E R7, desc[UR6][R16.64] ;  /* 0x0000000610079981 */ /* 0x000722000c1e1900 */
[----:B------:R-:W-:Y:S01]  /*1020*/  IADD3 R9, PT, PT, R0, R25, RZ ;  /* 0x0000001900097210 */ /* 0x000fe20007ffe0ff */
[----:B0-----:R-:W-:-:S03]  /*1030*/  @!P1 IMAD.WIDE R18, R25, 0x8, R18 ;  /* 0x0000000819129825 */ /* 0x001fc600078e0212 */
[----:B------:R-:W-:Y:S01]  /*1040*/  ISETP.GE.AND P0, PT, R9, UR4, PT ;  /* 0x0000000409007c0c */ /* 0x000fe2000bf06270 */
[----:B--2---:R-:W0:-:S12]  /*1050*/  LDC.64 R14, c[0x0][0x388] ;  /* 0x0000e200ff0e7b82 */ /* 0x004e180000000a00 */
[C---:B-1----:R-:W-:Y:S01]  /*1060*/  @!P0 IMAD.WIDE R20, R9.reuse, 0x4, R20 ;  /* 0x0000000409148825 */ /* 0x042fe200078e0214 */
[----:B---3--:R-:W1:Y:S01]  /*1070*/  LDC.64 R16, c[0x0][0x380] ;  /* 0x0000e000ff107b82 */ /* 0x008e620000000a00 */
        /* <DEDUP_REMOVED lines=8> */
[----:B---3--:R-:W1:Y:S02]  /*1100*/  @!P0 F2F.F64.F32 R12, R20 ;  /* 0x00000014000c8310 */ /* 0x008e640000201800 */
[----:B-1----:R2:W-:Y:S04]  /*1110*/  @!P0 STG.E.64 desc[UR6][R14.64], R12 ;  /* 0x0000000c0e008986 */ /* 0x0025e8000c101b06 */
[----:B------:R-:W3:Y:S01]  /*1120*/  @!P1 LDG.E R16, desc[UR6][R16.64] ;  /* 0x0000000610109981 */ /* 0x000ee2000c1e1900 */
[----:B0-----:R-:W-:Y:S01]  /*1130*/  @!P1 IMAD.WIDE R18, R23, 0x8, R18 ;  /* 0x0000000817129825 */ /* 0x001fe200078e0212 */
[----:B------:R-:W-:Y:S02]  /*1140*/  IADD3 R6, PT, PT, R6, 0x4, RZ ;  /* 0x0000000406067810 */ /* 0x000fe40007ffe0ff */
[----:B------:R-:W-:Y:S01]  /*1150*/  PLOP3.LUT P0, PT, PT, PT, PT, 0x8, 0x80 ;  /* 0x000000000080781c */ /* 0x000fe20003f0e170 */
[----:B------:R-:W-:Y:S01]  /*1160*/  VIADD R8, R8, 0x4 ;  /* 0x0000000408087836 */ /* 0x000fe20000000000 */
[----:B------:R-:W-:Y:S01]  /*1170*/  IADD3 R6, PT, PT, R6, 0x4, RZ ;  /* 0x0000000406067810 */ /* 0x000fe20007ffe0ff */
[----:B---3--:R-:W0:Y:S02]  /*1180*/  @!P1 F2F.F64.F32 R10, R16 ;  /* 0x00000010000a9310 */ /* 0x008e240000201800 */
[----:B0-----:R2:W-:Y:S08]  /*1190*/  @!P1 STG.E.64 desc[UR6][R18.64], R10 ;  /* 0x0000000a12009986 */ /* 0x0015f0000c101b06 */
.L_x_11:
[----:B------:R-:W-:-:S13]  /*11a0*/  ISETP.NE.OR P0, PT, R6, RZ, P0 ;  /* 0x000000ff0600720c */ /* 0x000fda0000705670 */
[----:B------:R-:W-:Y:S05]  /*11b0*/  @!P0 BRA `(.L_x_7) ;  /* 0x0000000000a48947 */ /* 0x000fea0003800000 */
.L_x_8:
[----:B--23--:R-:W0:Y:S01]  /*11c0*/  LDC.64 R10, c[0x0][0x380] ;  /* 0x0000e000ff0a7b82 */ /* 0x00ce220000000a00 */
        /* <DEDUP_REMOVED lines=32> */
[----:B------:R-:W2:Y:S01]  /*13d0*/  @!P1 LDG.E R16, desc[UR6][R16.64] ;  /* 0x0000000610109981 */ /* 0x000ea2000c1e1900 */
[----:B------:R-:W-:Y:S01]  /*13e0*/  IADD3 R6, PT, PT, R6, 0x4, RZ ;  /* 0x0000000406067810 */ /* 0x000fe20007ffe0ff */
[----:B0-----:R-:W-:Y:S01]  /*13f0*/  @!P1 IMAD.WIDE R18, R9, 0x8, R18 ;  /* 0x0000000809129825 */ /* 0x001fe200078e0212 */
[----:B------:R-:W-:-:S02]  /*1400*/  IADD3 R8, PT, PT, R8, 0x4, RZ ;  /* 0x0000000408087810 */ /* 0x000fc40007ffe0ff */
[----:B------:R-:W-:Y:S01]  /*1410*/  ISETP.NE.AND P0, PT, R6, RZ, PT ;  /* 0x000000ff0600720c */ /* 0x000fe20003f05270 */
[----:B--2---:R-:W0:Y:S02]  /*1420*/  @!P1 F2F.F64.F32 R10, R16 ;  /* 0x00000010000a9310 */ /* 0x004e240000201800 */
[----:B0-----:R3:W-:Y:S10]  /*1430*/  @!P1 STG.E.64 desc[UR6][R18.64], R10 ;  /* 0x0000000a12009986 */ /* 0x0017f4000c101b06 */
[----:B------:R-:W-:Y:S05]  /*1440*/  @P0 BRA `(.L_x_8) ;  /* 0xfffffffc005c0947 */ /* 0x000fea000383ffff */
.L_x_7:
[----:B------:R-:W-:-:S13]  /*1450*/  ISETP.NE.AND P0, PT, R4, RZ, PT ;  /* 0x000000ff0400720c */ /* 0x000fda0003f05270 */
[----:B------:R-:W-:Y:S05]  /*1460*/  @!P0 EXIT ;  /* 0x000000000000894d */ /* 0x000fea0003800000 */
[----:B------:R-:W-:Y:S01]  /*1470*/  IMAD.MOV R4, RZ, RZ, -R4 ;  /* 0x000000ffff047224 */ /* 0x000fe200078e0a04 */
[----:B------:R-:W0:Y:S06]  /*1480*/  LDCU UR4, c[0x0][0x390] ;  /* 0x00007200ff0477ac */ /* 0x000e2c0008000800 */
.L_x_12:
[----:B------:R-:W4:Y:S01]  /*1490*/  LDC.64 R6, c[0x0][0x380] ;  /* 0x0000e000ff067b82 */ /* 0x000f220000000a00 */
[----:B------:R-:W-:-:S05]  /*14a0*/  IADD3 R8, PT, PT, R5, R2, RZ ;  /* 0x0000000205087210 */ /* 0x000fca0007ffe0ff */
[----:B-123--:R-:W-:Y:S02]  /*14b0*/  IMAD R13, R8, R0, R3 ;  /* 0x00000000080d7224 */ /* 0x00efe400078e0203 */
[----:B------:R-:W1:Y:S03]  /*14c0*/  LDC.64 R10, c[0x0][0x388] ;  /* 0x0000e200ff0a7b82 */ /* 0x000e660000000a00 */
[----:B0-----:R-:W-:-:S13]  /*14d0*/  ISETP.GE.AND P0, PT, R13, UR4, PT ;  /* 0x000000040d007c0c */ /* 0x001fda000bf06270 */
[----:B----4-:R-:W-:-:S06]  /*14e0*/  @!P0 IMAD.WIDE R6, R13, 0x4, R6 ;  /* 0x000000040d068825 */ /* 0x010fcc00078e0206 */
[----:B------:R-:W2:Y:S01]  /*14f0*/  @!P0 LDG.E R6, desc[UR6][R6.64] ;  /* 0x0000000606068981 */ /* 0x000ea2000c1e1900 */
[----:B------:R-:W-:Y:S01]  /*1500*/  IADD3 R4, PT, PT, R4, 0x1, RZ ;  /* 0x0000000104047810 */ /* 0x000fe20007ffe0ff */
[----:B-1----:R-:W-:Y:S01]  /*1510*/  @!P0 IMAD.WIDE R10, R13, 0x8, R10 ;  /* 0x000000080d0a8825 */ /* 0x002fe200078e020a */
[----:B------:R-:W-:Y:S01]  /*1520*/  IADD3 R2, PT, PT, R2, 0x1, RZ ;  /* 0x0000000102027810 */ /* 0x000fe20007ffe0ff */
[----:B--2---:R-:W0:Y:S03]  /*1530*/  @!P0 F2F.F64.F32 R8, R6 ;  /* 0x0000000600088310 */ /* 0x004e260000201800 */
[----:B0-----:R4:W-:Y:S01]  /*1540*/  @!P0 STG.E.64 desc[UR6][R10.64], R8 ;  /* 0x000000080a008986 */ /* 0x0019e2000c101b06 */
[----:B------:R-:W-:-:S13]  /*1550*/  ISETP.NE.AND P0, PT, R4, RZ, PT ;  /* 0x000000ff0400720c */ /* 0x000fda0003f05270 */
[----:B----4-:R-:W-:Y:S05]  /*1560*/  @P0 BRA `(.L_x_12) ;  /* 0xfffffffc00c80947 */ /* 0x010fea000383ffff */
[----:B------:R-:W-:Y:S05]  /*1570*/  EXIT ;  /* 0x000000000000794d */ /* 0x000fea0003800000 */
.L_x_13:
        /* <DEDUP_REMOVED lines=16> */
.L_x_67:


//--------------------- .text._Z19print_matrix_devicePKfii --------------------------
	.section	.text._Z19print_matrix_devicePKfii,"ax",@progbits
	.align	128
        .global         _Z19print_matrix_devicePKfii
        .type           _Z19print_matrix_devicePKfii,@function
        .size           _Z19print_matrix_devicePKfii,(.L_x_68 - _Z19print_matrix_devicePKfii)
        .other          _Z19print_matrix_devicePKfii,@"STO_CUDA_ENTRY STV_DEFAULT"
_Z19print_matrix_devicePKfii:
.text._Z19print_matrix_devicePKfii:
[----:B------:R-:W0:Y:S08]  /*0000*/  LDC R1, c[0x0][0x37c] ;  /* 0x0000df00ff017b82 */ /* 0x000e300000000800 */
[----:B------:R-:W1:Y:S01]  /*0010*/  LDC R17, c[0x0][0x388] ;  /* 0x0000e200ff117b82 */ /* 0x000e620000000800 */
[----:B------:R-:W2:Y:S01]  /*0020*/  LDCU UR4, c[0x0][0x2f8] ;  /* 0x00005f00ff0477ac */ /* 0x000ea20008000800 */
[----:B0-----:R-:W-:Y:S01]  /*0030*/  VIADD R1, R1, 0xfffffff8 ;  /* 0xfffffff801017836 */ /* 0x001fe20000000000 */
[----:B------:R-:W0:Y:S04]  /*0040*/  LDCU UR5, c[0x0][0x2fc] ;  /* 0x00005f80ff0577ac */ /* 0x000e280008000800 */
[----:B--2---:R-:W-:-:S02]  /*0050*/  IADD3 R16, P1, PT, R1, UR4, RZ ;  /* 0x0000000401107c10 */ /* 0x004fc4000ff3e0ff */
[----:B-1----:R-:W-:-:S03]  /*0060*/  ISETP.GE.AND P0, PT, R17, 0x1, PT ;  /* 0x000000011100780c */ /* 0x002fc60003f06270 */
[----:B0-----:R-:W-:-:S10]  /*0070*/  IMAD.X R2, RZ, RZ, UR5, P1 ;  /* 0x00000005ff027e24 */ /* 0x001fd400088e06ff */
[----:B------:R-:W-:Y:S05]  /*0080*/  @!P0 BRA `(.L_x_14) ;  /* 0x0000002400448947 */ /* 0x000fea0003800000 */
[----:B------:R-:W0:Y:S01]  /*0090*/  LDCU UR4, c[0x0][0x38c] ;  /* 0x00007180ff0477ac */ /* 0x000e220008000800 */
[----:B------:R-:W-:Y:S01]  /*00a0*/  BSSY.RECONVERGENT B8, `(.L_x_14) ;  /* 0x000024f000087945 */ /* 0x000fe20003800200 */
[----:B0-----:R-:W-:-:S09]  /*00b0*/  UISETP.GE.AND UP0, UPT, UR4, 0x1, UPT ;  /* 0x000000010400788c */ /* 0x001fd2000bf06270 */
[----:B------:R-:W-:Y:S05]  /*00c0*/  BRA.U !UP0, `(.L_x_15) ;  /* 0x0000002108487547 */ /* 0x000fea000b800000 */
[----:B------:R-:W-:Y:S01]  /*00d0*/  BSSY.RECONVERGENT B7, `(.L_x_16) ;  /* 0x0000210000077945 */ /* 0x000fe20003800200 */
[----:B------:R-:W-:Y:S01]  /*00e0*/  SHF.L.U32 R37, R17, 0x4, RZ ;  /* 0x0000000411257819 */ /* 0x000fe200000006ff */
[----:B------:R-:W-:Y:S01]  /*00f0*/  IMAD.MOV.U32 R36, RZ, RZ, RZ ;  /* 0x000000ffff247224 */ /* 0x000fe200078e00ff */
[----:B------:R-:W0:Y:S06]  /*0100*/  LDCU.64 UR36, c[0x0][0x358] ;  /* 0x00006b00ff2477ac */ /* 0x000e2c0008000a00 */
.L_x_54:
[----:B------:R-:W1:Y:S01]  /*0110*/  LDCU UR4, c[0x0][0x38c] ;  /* 0x00007180ff0477ac */ /* 0x000e620008000800 */
[----:B------:R-:W-:Y:S01]  /*0120*/  IMAD.MOV.U32 R19, RZ, RZ, RZ ;  /* 0x000000ffff137224 */ /* 0x000fe200078e00ff */
[----:B-1----:R-:W-:-:S09]  /*0130*/  UISETP.GE.U32.AND UP0, UPT, UR4, 0x10, UPT ;  /* 0x000000100400788c */ /* 0x002fd2000bf06070 */
[----:B------:R-:W-:Y:S05]  /*0140*/  BRA.U !UP0, `(.L_x_17) ;  /* 0x0000000d08f87547 */ /* 0x000fea000b800000 */
[----:B------:R-:W1:Y:S01]  /*0150*/  LDCU UR4, c[0x0][0x38c] ;  /* 0x00007180ff0477ac */ /* 0x000e620008000800 */
[----:B------:R-:W2:Y:S01]  /*0160*/  LDC R3, c[0x0][0x388] ;  /* 0x0000e200ff037b82 */ /* 0x000ea20000000800 */
[----:B------:R-:W-:Y:S07]  /*0170*/  BSSY.RECONVERGENT B6, `(.L_x_18) ;  /* 0x00000f8000067945 */ /* 0x000fee0003800200 */
[----:B------:R-:W3:Y:S01]  /*0180*/  LDC.64 R38, c[0x0][0x380] ;  /* 0x0000e000ff267b82 */ /* 0x000ee20000000a00 */
[----:B-1----:R-:W-:-:S04]  /*0190*/  ULOP3.LUT UR4, UR4, 0x7ffffff0, URZ, 0xc0, !UPT ;  /* 0x7ffffff004047892 */ /* 0x002fc8000f8ec0ff */
[----:B------:R-:W-:Y:S01]  /*01a0*/  UIADD3 UR4, UPT, UPT, -UR4, URZ, URZ ;  /* 0x000000ff04047290 */ /* 0x000fe2000fffe1ff */
[----:B--2---:R-:W-:Y:S01]  /*01b0*/  IADD3 R18, PT, PT, R36, R3, RZ ;  /* 0x0000000324127210 */ /* 0x004fe20007ffe0ff */
[C-C-:B------:R-:W-:Y:S01]  /*01c0*/  IMAD R19, R3.reuse, 0x2, R36.reuse ;  /* 0x0000000203137824 */ /* 0x140fe200078e0224 */
[C---:B------:R-:W-:Y:S01]  /*01d0*/  LEA R27, R3.reuse, R36, 0x3 ;  /* 0x00000024031b7211 */ /* 0x040fe200078e18ff */
[C-C-:B------:R-:W-:Y:S02]  /*01e0*/  IMAD R22, R3.reuse, 0x3, R36.reuse ;  /* 0x0000000303167824 */ /* 0x140fe400078e0224 */
[C-C-:B------:R-:W-:Y:S02]  /*01f0*/  IMAD R23, R3.reuse, 0x4, R36.reuse ;  /* 0x0000000403177824 */ /* 0x140fe400078e0224 */
[C-C-:B------:R-:W-:Y:S02]  /*0200*/  IMAD R24, R3.reuse, 0x5, R36.reuse ;  /* 0x0000000503187824 */ /* 0x140fe400078e0224 */
[----:B------:R-:W-:-:S02]  /*0210*/  IMAD R25, R3, 0x6, R36 ;  /* 0x0000000603197824 */ /* 0x000fc400078e0224 */
[C-C-:B------:R-:W-:Y:S02]  /*0220*/  IMAD R26, R3.reuse, 0x7, R36.reuse ;  /* 0x00000007031a7824 */ /* 0x140fe400078e0224 */
[C-C-:B------:R-:W-:Y:S02]  /*0230*/  IMAD R28, R3.reuse, 0x9, R36.reuse ;  /* 0x00000009031c7824 */ /* 0x140fe400078e0224 */
[C-C-:B------:R-:W-:Y:S02]  /*0240*/  IMAD R29, R3.reuse, 0xa, R36.reuse ;  /* 0x0000000a031d7824 */ /* 0x140fe400078e0224 */
[C-C-:B------:R-:W-:Y:S02]  /*0250*/  IMAD R30, R3.reuse, 0xb, R36.reuse ;  /* 0x0000000b031e7824 */ /* 0x140fe400078e0224 */
[C-C-:B------:R-:W-:Y:S02]  /*0260*/  IMAD R31, R3.reuse, 0xc, R36.reuse ;  /* 0x0000000c031f7824 */ /* 0x140fe400078e0224 */
[----:B------:R-:W-:-:S02]  /*0270*/  IMAD R32, R3, 0xd, R36 ;  /* 0x0000000d03207824 */ /* 0x000fc400078e0224 */
[C-C-:B------:R-:W-:Y:S02]  /*0280*/  IMAD R33, R3.reuse, 0xe, R36.reuse ;  /* 0x0000000e03217824 */ /* 0x140fe400078e0224 */
[----:B------:R-:W-:Y:S02]  /*0290*/  IMAD R34, R3, 0xf, R36 ;  /* 0x0000000f03227824 */ /* 0x000fe400078e0224 */
[----:B---3--:R-:W-:-:S04]  /*02a0*/  IMAD.WIDE.U32 R38, R36, 0x4, R38 ;  /* 0x0000000424267825 */ /* 0x008fc800078e0026 */
[----:B------:R-:W-:-:S07]  /*02b0*/  IMAD.U32 R35, RZ, RZ, UR4 ;  /* 0x00000004ff237e24 */ /* 0x000fce000f8e00ff */
.L_x_35:
[----:B0-----:R-:W2:Y:S01]  /*02c0*/  LDG.E R10, desc[UR36][R38.64] ;  /* 0x00000024260a7981 */ /* 0x001ea2000c1e1900 */
[----:B------:R-:W-:Y:S01]  /*02d0*/  MOV R8, 0x10 ;  /* 0x0000001000087802 */ /* 0x000fe20000000f00 */
[----:B------:R-:W0:Y:S01]  /*02e0*/  LDCU.64 UR4, c[0x4][URZ] ;  /* 0x01000000ff0477ac */ /* 0x000e220008000a00 */
[----:B------:R-:W-:Y:S02]  /*02f0*/  IMAD.MOV.U32 R6, RZ, RZ, R16 ;  /* 0x000000ffff067224 */ /* 0x000fe400078e0010 */
[----:B------:R-:W-:Y:S02]  /*0300*/  IMAD.MOV.U32 R7, RZ, RZ, R2 ;  /* 0x000000ffff077224 */ /* 0x000fe400078e0002 */
[----:B------:R-:W1:Y:S01]  /*0310*/  LDC.64 R8, c[0x4][R8] ;  /* 0x0100000008087b82 */ /* 0x000e620000000a00 */
[----:B0-----:R-:W-:Y:S01]  /*0320*/  IMAD.U32 R4, RZ, RZ, UR4 ;  /* 0x00000004ff047e24 */ /* 0x001fe2000f8e00ff */
[----:B------:R-:W-:Y:S01]  /*0330*/  MOV R5, UR5 ;  /* 0x0000000500057c02 */ /* 0x000fe20008000f00 */
[----:B--2---:R-:W0:Y:S02]  /*0340*/  F2F.F64.F32 R10, R10 ;  /* 0x0000000a000a7310 */ /* 0x004e240000201800 */
[----:B01----:R0:W-:Y:S04]  /*0350*/  STL.64 [R1], R10 ;  /* 0x0000000a01007387 */ /* 0x0031e80000100a00 */
[----:B------:R-:W-:-:S07]  /*0360*/  LEPC R20, `(.L_x_19) ;  /* 0x000000001014794e */ /* 0x000fce0000000000 */
[----:B0-----:R-:W-:Y:S05]  /*0370*/  CALL.ABS.NOINC R8 ;  /* 0x0000000008007343 */ /* 0x001fea0003c00000 */
.L_x_19:
[----:B------:R-:W0:Y:S01]  /*0380*/  LDC.64 R4, c[0x0][0x380] ;  /* 0x0000e000ff047b82 */ /* 0x000e220000000a00 */
[----:B------:R-:W1:Y:S01]  /*0390*/  LDCU.64 UR4, c[0x4][URZ] ;  /* 0x01000000ff0477ac */ /* 0x000e620008000a00 */
[----:B0-----:R-:W-:-:S05]  /*03a0*/  IMAD.WIDE.U32 R12, R18, 0x4, R4 ;  /* 0x00000004120c7825 */ /* 0x001fca00078e0004 */
[----:B------:R-:W2:Y:S01]  /*03b0*/  LDG.E R10, desc[UR36][R12.64] ;  /* 0x000000240c0a7981 */ /* 0x000ea2000c1e1900 */
[----:B------:R-:W-:Y:S01]  /*03c0*/  MOV R17, 0x10 ;  /* 0x0000001000117802 */ /* 0x000fe20000000f00 */
[----:B-1----:R-:W-:Y:S01]  /*03d0*/  IMAD.U32 R5, RZ, RZ, UR5 ;  /* 0x00000005ff057e24 */ /* 0x002fe2000f8e00ff */
[----:B------:R-:W-:Y:S01]  /*03e0*/  MOV R4, UR4 ;  /* 0x0000000400047c02 */ /* 0x000fe20008000f00 */
[----:B------:R-:W-:Y:S01]  /*03f0*/  IMAD.MOV.U32 R6, RZ, RZ, R16 ;  /* 0x000000ffff067224 */ /* 0x000fe200078e0010 */
[----:B------:R0:W1:Y:S01]  /*0400*/  LDC.64 R8, c[0x4][R17] ;  /* 0x0100000011087b82 */ /* 0x0000620000000a00 */
[----:B------:R-:W-:Y:S01]  /*0410*/  MOV R7, R2 ;  /* 0x0000000200077202 */ /* 0x000fe20000000f00 */
[----:B--2---:R-:W2:Y:S02]  /*0420*/  F2F.F64.F32 R10, R10 ;  /* 0x0000000a000a7310 */ /* 0x004ea40000201800 */
[----:B-12---:R0:W-:Y:S04]  /*0430*/  STL.64 [R1], R10 ;  /* 0x0000000a01007387 */ /* 0x0061e80000100a00 */
[----:B------:R-:W-:-:S07]  /*0440*/  LEPC R20, `(.L_x_20) ;  /* 0x000000001014794e */ /* 0x000fce0000000000 */
[----:B0-----:R-:W-:Y:S05]  /*0450*/  CALL.ABS.NOINC R8 ;  /* 0x0000000008007343 */ /* 0x001fea0003c00000 */
.L_x_20:
[----:B------:R-:W0:Y:S01]  /*0460*/  LDC.64 R4, c[0x0][0x380] ;  /* 0x0000e000ff047b82 */ /* 0x000e220000000a00 */
[----:B------:R-:W1:Y:S01]  /*0470*/  LDCU.64 UR4, c[0x4][URZ] ;  /* 0x01000000ff0477ac */ /* 0x000e620008000a00 */
[----:B0-----:R-:W-:-:S05]  /*0480*/  IMAD.WIDE.U32 R12, R19, 0x4, R4 ;  /* 0x00000004130c7825 */ /* 0x001fca00078e0004 */
[----:B------:R-:W2:Y:S01]  /*0490*/  LDG.E R10, desc[UR36][R12.64] ;  /* 0x000000240c0a7981 */ /* 0x000ea2000c1e1900 */
[----:B------:R0:W3:Y:S01]  /*04a0*/  LDC.64 R8, c[0x4][R17] ;  /* 0x0100000011087b82 */ /* 0x0000e20000000a00 */
[----:B-1----:R-:W-:Y:S01]  /*04b0*/  IMAD.U32 R4, RZ, RZ, UR4 ;  /* 0x00000004ff047e24 */ /* 0x002fe2000f8e00ff */
[----:B------:R-:W-:Y:S01]  /*04c0*/  MOV R6, R16 ;  /* 0x0000001000067202 */ /* 0x000fe20000000f00 */
[----:B------:R-:W-:Y:S02]  /*04d0*/  IMAD.U32 R5, RZ, RZ, UR5 ;  /* 0x00000005ff057e24 */ /* 0x000fe4000f8e00ff */
[----:B------:R-:W-:Y:S01]  /*04e0*/  IMAD.MOV.U32 R7, RZ, RZ, R2 ;  /* 0x000000ffff077224 */ /* 0x000fe200078e0002 */
[----:B--2---:R-:W1:Y:S02]  /*04f0*/  F2F.F64.F32 R10, R10 ;  /* 0x0000000a000a7310 */ /* 0x004e640000201800 */
[----:B-1-3--:R0:W-:Y:S04]  /*0500*/  STL.64 [R1], R10 ;  /* 0x0000000a01007387 */ /* 0x00a1e80000100a00 */
[----:B------:R-:W-:-:S07]  /*0510*/  LEPC R20, `(.L_x_21) ;  /* 0x000000001014794e */ /* 0x000fce0000000000 */
[----:B0-----:R-:W-:Y:S05]  /*0520*/  CALL.ABS.NOINC R8 ;  /* 0x0000000008007343 */ /* 0x001fea0003c00000 */
.L_x_21:
[----:B------:R-:W0:Y:S01]  /*0530*/  LDC.64 R4, c[0x0][0x380] ;  /* 0x0000e000ff047b82 */ /* 0x000e220000000a00 */
[----:B------:R-:W1:Y:S01]  /*0540*/  LDCU.64 UR4, c[0x4][URZ] ;  /* 0x01000000ff0477ac */ /* 0x000e620008000a00 */
[----:B0-----:R-:W-:-:S05]  /*0550*/  IMAD.WIDE.U32 R12, R22, 0x4, R4 ;  /* 0x00000004160c7825 */ /* 0x001fca00078e0004 */
[----:B------:R-:W2:Y:S01]  /*0560*/  LDG.E R10, desc[UR36][R12.64] ;  /* 0x000000240c0a7981 */ /* 0x000ea2000c1e1900 */
[----:B------:R0:W3:Y:S01]  /*0570*/  LDC.64 R8, c[0x4][R17] ;  /* 0x0100000011087b82 */ /* 0x0000e20000000a00 */
[----:B-1----:R-:W-:Y:S01]  /*0580*/  IMAD.U32 R4, RZ, RZ, UR4 ;  /* 0x00000004ff047e24 */ /* 0x002fe2000f8e00ff */
[----:B------:R-:W-:Y:S01]  /*0590*/  MOV R5, UR5 ;  /* 0x0000000500057c02 */ /* 0x000fe20008000f00 */
[----:B------:R-:W-:Y:S02]  /*05a0*/  IMAD.MOV.U32 R6, RZ, RZ, R16 ;  /* 0x000000ffff067224 */ /* 0x000fe400078e0010 */
[----:B------:R-:W-:Y:S01]  /*05b0*/  IMAD.MOV.U32 R7, RZ, RZ, R2 ;  /* 0x000000ffff077224 */ /* 0x000fe200078e0002 */
[----:B--2---:R-:W1:Y:S02]  /*05c0*/  F2F.F64.F32 R10, R10 ;  /* 0x0000000a000a7310 */ /* 0x004e640000201800 */
[----:B-1-3--:R0:W-:Y:S04]  /*05d0*/  STL.64 [R1], R10 ;  /* 0x0000000a01007387 */ /* 0x00a1e80000100a00 */
[----:B------:R-:W-:-:S07]  /*05e0*/  LEPC R20, `(.L_x_22) ;  /* 0x000000001014794e */ /* 0x000fce0000000000 */
[----:B0-----:R-:W-:Y:S05]  /*05f0*/  CALL.ABS.NOINC R8 ;  /* 0x0000000008007343 */ /* 0x001fea0003c00000 */
.L_x_22:
[----:B------:R-:W0:Y:S01]  /*0600*/  LDC.64 R4, c[0x0][0x380] ;  /* 0x0000e000ff047b82 */ /* 0x000e220000000a00 */
[----:B------:R-:W1:Y:S01]  /*0610*/  LDCU.64 UR4, c[0x4][URZ] ;  /* 0x01000000ff0477ac */ /* 0x000e620008000a00 */
[----:B0-----:R-:W-:-:S05]  /*0620*/  IMAD.WIDE.U32 R12, R23, 0x4, R4 ;  /* 0x00000004170c7825 */ /* 0x001fca00078e0004 */
[----:B------:R-:W2:Y:S01]  /*0630*/  LDG.E R10, desc[UR36][R12.64] ;  /* 0x000000240c0a7981 */ /* 0x000ea2000c1e1900 */
[----:B------:R0:W3:Y:S01]  /*0640*/  LDC.64 R8, c[0x4][R17] ;  /* 0x0100000011087b82 */ /* 0x0000e20000000a00 */
[----:B-1----:R-:W-:Y:S01]  /*0650*/  MOV R4, UR4 ;  /* 0x0000000400047c02 */ /* 0x002fe20008000f00 */
[----:B------:R-:W-:Y:S01]  /*0660*/  IMAD.U32 R5, RZ, RZ, UR5 ;  /* 0x00000005ff057e24 */ /* 0x000fe2000f8e00ff */
[----:B------:R-:W-:Y:S01]  /*0670*/  MOV R7, R2 ;  /* 0x0000000200077202 */ /* 0x000fe20000000f00 */
[----:B------:R-:W-:Y:S01]  /*0680*/  IMAD.MOV.U32 R6, RZ, RZ, R16 ;  /* 0x000000ffff067224 */ /* 0x000fe200078e0010 */
[----:B--2---:R-:W1:Y:S02]  /*0690*/  F2F.F64.F32 R10, R10 ;  /* 0x0000000a000a7310 */ /* 0x004e640000201800 */
[----:B-1-3--:R0:W-:Y:S04]  /*06a0*/  STL.64 [R1], R10 ;  /* 0x0000000a01007387 */ /* 0x00a1e80000100a00 */
[----:B------:R-:W-:-:S07]  /*06b0*/  LEPC R20, `(.L_x_23) ;  /* 0x000000001014794e */ /* 0x000fce0000000000 */
[----:B0-----:R-:W-:Y:S05]  /*06c0*/  CALL.ABS.NOINC R8 ;  /* 0x0000000008007343 */ /* 0x001fea0003c00000 */
.L_x_23:
        /* <DEDUP_REMOVED lines=13> */
.L_x_24:
        /* <DEDUP_REMOVED lines=13> */
.L_x_25:
        /* <DEDUP_REMOVED lines=13> */
.L_x_26:
        /* <DEDUP_REMOVED lines=13> */
.L_x_27:
        /* <DEDUP_REMOVED lines=13> */
.L_x_28:
        /* <DEDUP_REMOVED lines=13> */
.L_x_29:
        /* <DEDUP_REMOVED lines=13> */
.L_x_30:
        /* <DEDUP_REMOVED lines=13> */
.L_x_31:
        /* <DEDUP_REMOVED lines=13> */
.L_x_32:
        /* <DEDUP_REMOVED lines=13> */
.L_x_33:
        /* <DEDUP_REMOVED lines=13> */
.L_x_34:
[----:B------:R-:W-:Y:S01]  /*0fc0*/  IADD3 R35, PT, PT, R35, 0x10, RZ ;  /* 0x0000001023237810 */ /* 0x000fe20007ffe0ff */
[C---:B------:R-:W-:Y:S01]  /*0fd0*/  IMAD.IADD R18, R37.reuse, 0x1, R18 ;  /* 0x0000000125127824 */ /* 0x040fe200078e0212 */
[C---:B------:R-:W-:Y:S01]  /*0fe0*/  IADD3 R22, PT, PT, R37.reuse, R22, RZ ;  /* 0x0000001625167210 */ /* 0x040fe20007ffe0ff */
[----:B------:R-:W-:Y:S01]  /*0ff0*/  IMAD.IADD R19, R37, 0x1, R19 ;  /* 0x0000000125137824 */ /* 0x000fe200078e0213 */
[----:B------:R-:W-:Y:S01]  /*1000*/  ISETP.NE.AND P0, PT, R35, RZ, PT ;  /* 0x000000ff2300720c */ /* 0x000fe20003f05270 */
[C---:B------:R-:W-:Y:S01]  /*1010*/  IMAD.IADD R23, R37.reuse, 0x1, R23 ;  /* 0x0000000125177824 */ /* 0x040fe200078e0217 */
[C---:B------:R-:W-:Y:S01]  /*1020*/  IADD3 R25, PT, PT, R37.reuse, R25, RZ ;  /* 0x0000001925197210 */ /* 0x040fe20007ffe0ff */
[C---:B------:R-:W-:Y:S01]  /*1030*/  IMAD.IADD R24, R37.reuse, 0x1, R24 ;  /* 0x0000000125187824 */ /* 0x040fe200078e0218 */
[C---:B------:R-:W-:Y:S01]  /*1040*/  IADD3 R28, PT, PT, R37.reuse, R28, RZ ;  /* 0x0000001c251c7210 */ /* 0x040fe20007ffe0ff */
[C---:B------:R-:W-:Y:S01]  /*1050*/  IMAD.IADD R26, R37.reuse, 0x1, R26 ;  /* 0x00000001251a7824 */ /* 0x040fe200078e021a */
[C---:B------:R-:W-:Y:S01]  /*1060*/  IADD3 R31, PT, PT, R37.reuse, R31, RZ ;  /* 0x0000001f251f7210 */ /* 0x040fe20007ffe0ff */
[C---:B------:R-:W-:Y:S01]  /*1070*/  IMAD.IADD R27, R37.reuse, 0x1, R27 ;  /* 0x00000001251b7824 */ /* 0x040fe200078e021b */
[C---:B------:R-:W-:Y:S01]  /*1080*/  IADD3 R34, PT, PT, R37.reuse, R34, RZ ;  /* 0x0000002225227210 */ /* 0x040fe20007ffe0ff */
[----:B------:R-:W-:-:S02]  /*1090*/  IMAD.IADD R29, R37, 0x1, R29 ;  /* 0x00000001251d7824 */ /* 0x000fc400078e021d */
[C---:B------:R-:W-:Y:S02]  /*10a0*/  IMAD.IADD R30, R37.reuse, 0x1, R30 ;  /* 0x00000001251e7824 */ /* 0x040fe400078e021e */
[C---:B------:R-:W-:Y:S02]  /*10b0*/  IMAD.IADD R32, R37.reuse, 0x1, R32 ;  /* 0x0000000125207824 */ /* 0x040fe400078e0220 */
[C---:B------:R-:W-:Y:S02]  /*10c0*/  IMAD.IADD R33, R37.reuse, 0x1, R33 ;  /* 0x0000000125217824 */ /* 0x040fe400078e0221 */
[----:B------:R-:W-:Y:S01]  /*10d0*/  IMAD.WIDE.U32 R38, R37, 0x4, R38 ;  /* 0x0000000425267825 */ /* 0x000fe200078e0026 */
[----:B------:R-:W-:Y:S06]  /*10e0*/  @P0 BRA `(.L_x_35) ;  /* 0xfffffff000740947 */ /* 0x000fec000383ffff */
[----:B------:R-:W-:Y:S05]  /*10f0*/  BSYNC.RECONVERGENT B6 ;  /* 0x0000000000067941 */ /* 0x000fea0003800200 */
.L_x_18:
[----:B------:R-:W0:Y:S02]  /*1100*/  LDCU UR4, c[0x0][0x38c] ;  /* 0x00007180ff0477ac */ /* 0x000e240008000800 */
[----:B0-----:R-:W-:-:S06]  /*1110*/  ULOP3.LUT UR4, UR4, 0x7ffffff0, URZ, 0xc0, !UPT ;  /* 0x7ffffff004047892 */ /* 0x001fcc000f8ec0ff */
[----:B------:R-:W-:-:S07]  /*1120*/  IMAD.U32 R19, RZ, RZ, UR4 ;  /* 0x00000004ff137e24 */ /* 0x000fce000f8e00ff */
.L_x_17:
[----:B------:R-:W1:Y:S02]  /*1130*/  LDC R18, c[0x0][0x38c] ;  /* 0x0000e300ff127b82 */ /* 0x000e640000000800 */
[----:B-1----:R-:W-:-:S04]  /*1140*/  LOP3.LUT R0, R18, 0xf, RZ, 0xc0, !PT ;  /* 0x0000000f12007812 */ /* 0x002fc800078ec0ff */
[----:B------:R-:W-:-:S13]  /*1150*/  ISETP.NE.AND P0, PT, R0, RZ, PT ;  /* 0x000000ff0000720c */ /* 0x000fda0003f05270 */
[----:B------:R-:W-:Y:S05]  /*1160*/  @!P0 BRA `(.L_x_36) ;  /* 0x0000000c00e88947 */ /* 0x000fea0003800000 */
[----:B------:R-:W-:-:S05]  /*1170*/  VIADD R0, R0, 0xffffffff ;  /* 0xffffffff00007836 */ /* 0x000fca0000000000 */
[----:B------:R-:W-:-:S13]  /*1180*/  ISETP.GE.U32.AND P0, PT, R0, 0x7, PT ;  /* 0x000000070000780c */ /* 0x000fda0003f06070 */
[----:B------:R-:W-:Y:S05]  /*1190*/  @!P0 BRA `(.L_x_37) ;  /* 0x0000000400e88947 */ /* 0x000fea0003800000 */
[----:B------:R-:W1:Y:S01]  /*11a0*/  LDC.64 R8, c[0x0][0x380] ;  /* 0x0000e000ff087b82 */ /* 0x000e620000000a00 */
[----:B------:R-:W2:Y:S02]  /*11b0*/  LDCU UR4, c[0x0][0x388] ;  /* 0x00007100ff0477ac */ /* 0x000ea40008000800 */
[----:B--2---:R-:W-:Y:S01]  /*11c0*/  IMAD R23, R19, UR4, R36 ;  /* 0x0000000413177c24 */ /* 0x004fe2000f8e0224 */
[----:B------:R-:W-:Y:S01]  /*11d0*/  MOV R17, 0x10 ;  /* 0x0000001000117802 */ /* 0x000fe20000000f00 */
[----:B------:R-:W2:Y:S02]  /*11e0*/  LDCU.64 UR4, c[0x4][URZ] ;  /* 0x01000000ff0477ac */ /* 0x000ea40008000a00 */
[----:B-1----:R-:W-:-:S06]  /*11f0*/  IMAD.WIDE.U32 R8, R23, 0x4, R8 ;  /* 0x0000000417087825 */ /* 0x002fcc00078e0008 */
[----:B0-----:R-:W3:Y:S01]  /*1200*/  LDG.E R8, desc[UR36][R8.64] ;  /* 0x0000002408087981 */ /* 0x001ee2000c1e1900 */
[----:B------:R0:W1:Y:S01]  /*1210*/  LDC.64 R12, c[0x4][R17] ;  /* 0x01000000110c7b82 */ /* 0x0000620000000a00 */
[----:B------:R-:W-:Y:S01]  /*1220*/  IMAD.MOV.U32 R6, RZ, RZ, R16 ;  /* 0x000000ffff067224 */ /* 0x000fe200078e0010 */
[----:B------:R-:W-:Y:S02]  /*1230*/  MOV R7, R2 ;  /* 0x0000000200077202 */ /* 0x000fe40000000f00 */
[----:B--2---:R-:W-:Y:S01]  /*1240*/  MOV R4, UR4 ;  /* 0x0000000400047c02 */ /* 0x004fe20008000f00 */
[----:B------:R-:W-:Y:S01]  /*1250*/  IMAD.U32 R5, RZ, RZ, UR5 ;  /* 0x00000005ff057e24 */ /* 0x000fe2000f8e00ff */
[----:B---3--:R-:W2:Y:S02]  /*1260*/  F2F.F64.F32 R10, R8 ;  /* 0x00000008000a7310 */ /* 0x008ea40000201800 */
[----:B-12---:R0:W-:Y:S04]  /*1270*/  STL.64 [R1], R10 ;  /* 0x0000000a01007387 */ /* 0x0061e80000100a00 */
[----:B------:R-:W-:-:S07]  /*1280*/  LEPC R20, `(.L_x_38) ;  /* 0x000000001014794e */ /* 0x000fce0000000000 */
[----:B0-----:R-:W-:Y:S05]  /*1290*/  CALL.ABS.NOINC R12 ;  /* 0x000000000c007343 */ /* 0x001fea0003c00000 */
.L_x_38:
[----:B------:R-:W0:Y:S01]  /*12a0*/  LDC.64 R8, c[0x0][0x380] ;  /* 0x0000e000ff087b82 */ /* 0x000e220000000a00 */
[----:B------:R-:W1:Y:S02]  /*12b0*/  LDCU UR4, c[0x0][0x388] ;  /* 0x00007100ff0477ac */ /* 0x000e640008000800 */
[----:B-1----:R-:W-:-:S05]  /*12c0*/  VIADD R23, R23, UR4 ;  /* 0x0000000417177c36 */ /* 0x002fca0008000000 */
[----:B------:R1:W2:Y:S01]  /*12d0*/  LDC.64 R12, c[0x4][R17] ;  /* 0x01000000110c7b82 */ /* 0x0002a20000000a00 */
[----:B------:R-:W3:Y:S01]  /*12e0*/  LDCU.64 UR4, c[0x4][URZ] ;  /* 0x01000000ff0477ac */ /* 0x000ee20008000a00 */
[----:B0-----:R-:W-:-:S06]  /*12f0*/  IMAD.WIDE.U32 R8, R23, 0x4, R8 ;  /* 0x0000000417087825 */ /* 0x001fcc00078e0008 */
[----:B------:R-:W4:Y:S01]  /*1300*/  LDG.E R8, desc[UR36][R8.64] ;  /* 0x0000002408087981 */ /* 0x000f22000c1e1900 */
[----:B------:R-:W-:Y:S01]  /*1310*/  IMAD.MOV.U32 R6, RZ, RZ, R16 ;  /* 0x000000ffff067224 */ /* 0x000fe200078e0010 */
[----:B------:R-:W-:Y:S01]  /*1320*/  MOV R7, R2 ;  /* 0x0000000200077202 */ /* 0x000fe20000000f00 */
[----:B---3--:R-:W-:Y:S01]  /*1330*/  IMAD.U32 R4, RZ, RZ, UR4 ;  /* 0x00000004ff047e24 */ /* 0x008fe2000f8e00ff */
[----:B------:R-:W-:Y:S01]  /*1340*/  MOV R5, UR5 ;  /* 0x0000000500057c02 */ /* 0x000fe20008000f00 */
[----:B----4-:R-:W0:Y:S02]  /*1350*/  F2F.F64.F32 R10, R8 ;  /* 0x00000008000a7310 */ /* 0x010e240000201800 */
[----:B0-2---:R1:W-:Y:S04]  /*1360*/  STL.64 [R1], R10 ;  /* 0x0000000a01007387 */ /* 0x0053e80000100a00 */
[----:B------:R-:W-:-:S07]  /*1370*/  LEPC R20, `(.L_x_39) ;  /* 0x000000001014794e */ /* 0x000fce0000000000 */
[----:B-1----:R-:W-:Y:S05]  /*1380*/  CALL.ABS.NOINC R12 ;  /* 0x000000000c007343 */ /* 0x002fea0003c00000 */
.L_x_39:
[----:B------:R-:W0:Y:S01]  /*1390*/  LDC.64 R8, c[0x0][0x380] ;  /* 0x0000e000ff087b82 */ /* 0x000e220000000a00 */
[----:B------:R-:W1:Y:S02]  /*13a0*/  LDCU UR4, c[0x0][0x388] ;  /* 0x00007100ff0477ac */ /* 0x000e640008000800 */
[----:B-1----:R-:W-:-:S05]  /*13b0*/  VIADD R23, R23, UR4 ;  /* 0x0000000417177c36 */ /* 0x002fca0008000000 */
[----:B------:R1:W2:Y:S01]  /*13c0*/  LDC.64 R12, c[0x4][R17] ;  /* 0x01000000110c7b82 */ /* 0x0002a20000000a00 */
[----:B------:R-:W3:Y:S01]  /*13d0*/  LDCU.64 UR4, c[0x4][URZ] ;  /* 0x01000000ff0477ac */ /* 0x000ee20008000a00 */
[----:B0-----:R-:W-:-:S06]  /*13e0*/  IMAD.WIDE.U32 R8, R23, 0x4, R8 ;  /* 0x0000000417087825 */ /* 0x001fcc00078e0008 */
[----:B------:R-:W4:Y:S01]  /*13f0*/  LDG.E R8, desc[UR36][R8.64] ;  /* 0x0000002408087981 */ /* 0x000f22000c1e1900 */
[----:B------:R-:W-:Y:S01]  /*1400*/  MOV R6, R16 ;  /* 0x0000001000067202 */ /* 0x000fe20000000f00 */
[----:B------:R-:W-:Y:S01]  /*1410*/  IMAD.MOV.U32 R7, RZ, RZ, R2 ;  /* 0x000000ffff077224 */ /* 0x000fe200078e0002 */
[----:B---3--:R-:W-:Y:S01]  /*1420*/  MOV R4, UR4 ;  /* 0x0000000400047c02 */ /* 0x008fe20008000f00 */
[----:B------:R-:W-:Y:S01]  /*1430*/  IMAD.U32 R5, RZ, RZ, UR5 ;  /* 0x00000005ff057e24 */ /* 0x000fe2000f8e00ff */
[----:B----4-:R-:W0:Y:S02]  /*1440*/  F2F.F64.F32 R10, R8 ;  /* 0x00000008000a7310 */ /* 0x010e240000201800 */
[----:B0-2---:R1:W-:Y:S04]  /*1450*/  STL.64 [R1], R10 ;  /* 0x0000000a01007387 */ /* 0x0053e80000100a00 */
[----:B------:R-:W-:-:S07]  /*1460*/  LEPC R20, `(.L_x_40) ;  /* 0x000000001014794e */ /* 0x000fce0000000000 */
[----:B-1----:R-:W-:Y:S05]  /*1470*/  CALL.ABS.NOINC R12 ;  /* 0x000000000c007343 */ /* 0x002fea0003c00000 */
.L_x_40:
[----:B------:R-:W0:Y:S01]  /*1480*/  LDC.64 R8, c[0x0][0x380] ;  /* 0x0000e000ff087b82 */ /* 0x000e220000000a00 */
[----:B------:R-:W1:Y:S02]  /*1490*/  LDCU UR4, c[0x0][0x388] ;  /* 0x00007100ff0477ac */ /* 0x000e640008000800 */
[----:B-1----:R-:W-:-:S05]  /*14a0*/  IADD3 R23, PT, PT, R23, UR4, RZ ;  /* 0x0000000417177c10 */ /* 0x002fca000fffe0ff */
        /* <DEDUP_REMOVED lines=12> */
.L_x_41:
        /* <DEDUP_REMOVED lines=15> */
.L_x_42:
        /* <DEDUP_REMOVED lines=15> */
.L_x_43:
        /* <DEDUP_REMOVED lines=15> */
.L_x_44:
        /* <DEDUP_REMOVED lines=15> */
.L_x_45:
[----:B------:R-:W-:-:S07]  /*1930*/  VIADD R19, R19, 0x8 ;  /* 0x0000000813137836 */ /* 0x000fce0000000000 */
.L_x_37:
[----:B------:R-:W-:-:S04]  /*1940*/  LOP3.LUT R0, R18, 0x7, RZ, 0xc0, !PT ;  /* 0x0000000712007812 */ /* 0x000fc800078ec0ff */
[----:B------:R-:W-:-:S13]  /*1950*/  ISETP.NE.AND P0, PT, R0, RZ, PT ;  /* 0x000000ff0000720c */ /* 0x000fda0003f05270 */
[----:B------:R-:W-:Y:S05]  /*1960*/  @!P0 BRA `(.L_x_36) ;  /* 0x0000000400e88947 */ /* 0x000fea0003800000 */
[----:B------:R-:W-:-:S04]  /*1970*/  IADD3 R0, PT, PT, R0, -0x1, RZ ;  /* 0xffffffff00007810 */ /* 0x000fc80007ffe0ff */
        /* <DEDUP_REMOVED lines=11> */
[----:B------:R-:W-:Y:S01]  /*1a30*/  MOV R7, R2 ;  /* 0x0000000200077202 */ /* 0x000fe20000000f00 */
[----:B--2---:R-:W-:Y:S01]  /*1a40*/  IMAD.U32 R4, RZ, RZ, UR4 ;  /* 0x00000004ff047e24 */ /* 0x004fe2000f8e00ff */
[----:B------:R-:W-:Y:S01]  /*1a50*/  MOV R5, UR5 ;  /* 0x0000000500057c02 */ /* 0x000fe20008000f00 */
[----:B---3--:R-:W2:Y:S02]  /*1a60*/  F2F.F64.F32 R10, R8 ;  /* 0x00000008000a7310 */ /* 0x008ea40000201800 */
[----:B-12---:R0:W-:Y:S04]  /*1a70*/  STL.64 [R1], R10 ;  /* 0x0000000a01007387 */ /* 0x0061e80000100a00 */
[----:B------:R-:W-:-:S07]  /*1a80*/  LEPC R20, `(.L_x_47) ;  /* 0x000000001014794e */ /* 0x000fce0000000000 */
[----:B0-----:R-:W-:Y:S05]  /*1a90*/  CALL.ABS.NOINC R12 ;  /* 0x000000000c007343 */ /* 0x001fea0003c00000 */
.L_x_47:
        /* <DEDUP_REMOVED lines=15> */
.L_x_48:
        /* <DEDUP_REMOVED lines=15> */
.L_x_49:
        /* <DEDUP_REMOVED lines=15> */
.L_x_50:
[----:B------:R-:W-:-:S07]  /*1d70*/  IADD3 R19, PT, PT, R19, 0x4, RZ ;  /* 0x0000000413137810 */ /* 0x000fce0007ffe0ff */
.L_x_46:
[----:B------:R-:W-:-:S04]  /*1d80*/  LOP3.LUT R18, R18, 0x3, RZ, 0xc0, !PT ;  /* 0x0000000312127812 */ /* 0x000fc800078ec0ff */
[----:B------:R-:W-:-:S13]  /*1d90*/  ISETP.NE.AND P0, PT, R18, RZ, PT ;  /* 0x000000ff1200720c */ /* 0x000fda0003f05270 */
        /* <DEDUP_REMOVED lines=9> */
[----:B------:R-:W-:Y:S01]  /*1e30*/  ISETP.NE.AND P0, PT, R18, 0x1, PT ;  /* 0x000000011200780c */ /* 0x000fe20003f05270 */
[----:B------:R-:W-:Y:S01]  /*1e40*/  IMAD.MOV.U32 R6, RZ, RZ, R16 ;  /* 0x000000ffff067224 */ /* 0x000fe200078e0010 */
[----:B------:R-:W-:Y:S02]  /*1e50*/  MOV R7, R2 ;  /* 0x0000000200077202 */ /* 0x000fe40000000f00 */
[----:B------:R-:W-:Y:S01]  /*1e60*/  P2R R0, PR, RZ, 0x1 ;  /* 0x00000001ff007803 */ /* 0x000fe20000000000 */
[----:B--2---:R-:W-:Y:S01]  /*1e70*/  IMAD.U32 R4, RZ, RZ, UR4 ;  /* 0x00000004ff047e24 */ /* 0x004fe2000f8e00ff */
[----:B------:R-:W-:Y:S01]  /*1e80*/  MOV R5, UR5 ;  /* 0x0000000500057c02 */ /* 0x000fe20008000f00 */
[----:B---3--:R-:W2:Y:S02]  /*1e90*/  F2F.F64.F32 R10, R8 ;  /* 0x00000008000a7310 */ /* 0x008ea40000201800 */
[----:B-12---:R0:W-:Y:S04]  /*1ea0*/  STL.64 [R1], R10 ;  /* 0x0000000a01007387 */ /* 0x0061e80000100a00 */
[----:B------:R-:W-:-:S07]  /*1eb0*/  LEPC R20, `(.L_x_51) ;  /* 0x000000001014794e */ /* 0x000fce0000000000 */
[----:B0-----:R-:W-:Y:S05]  /*1ec0*/  CALL.ABS.NOINC R12 ;  /* 0x000000000c007343 */ /* 0x001fea0003c00000 */
.L_x_51:
[----:B------:R-:W-:-:S13]  /*1ed0*/  ISETP.NE.AND P6, PT, R18, 0x1, PT ;  /* 0x000000011200780c */ /* 0x000fda0003fc5270 */
[----:B------:R-:W-:Y:S05]  /*1ee0*/  @!P6 BRA `(.L_x_36) ;  /* 0x000000000088e947 */ /* 0x000fea0003800000 */
[----:B------:R-:W0:Y:S01]  /*1ef0*/  LDC.64 R8, c[0x0][0x380] ;  /* 0x0000e000ff087b82 */ /* 0x000e220000000a00 */
[----:B------:R-:W1:Y:S02]  /*1f00*/  LDCU UR4, c[0x0][0x388] ;  /* 0x00007100ff0477ac */ /* 0x000e640008000800 */
[----:B-1----:R-:W-:-:S05]  /*1f10*/  VIADD R19, R19, UR4 ;  /* 0x0000000413137c36 */ /* 0x002fca0008000000 */
[----:B------:R1:W2:Y:S01]  /*1f20*/  LDC.64 R12, c[0x4][R17] ;  /* 0x01000000110c7b82 */ /* 0x0002a20000000a00 */
[----:B------:R-:W3:Y:S01]  /*1f30*/  LDCU.64 UR4, c[0x4][URZ] ;  /* 0x01000000ff0477ac */ /* 0x000ee20008000a00 */
[----:B0-----:R-:W-:-:S06]  /*1f40*/  IMAD.WIDE.U32 R8, R19, 0x4, R8 ;  /* 0x0000000413087825 */ /* 0x001fcc00078e0008 */
[----:B------:R-:W4:Y:S01]  /*1f50*/  LDG.E R8, desc[UR36][R8.64] ;  /* 0x0000002408087981 */ /* 0x000f22000c1e1900 */
[----:B------:R-:W-:Y:S01]  /*1f60*/  ISETP.NE.AND P0, PT, R18, 0x2, PT ;  /* 0x000000021200780c */ /* 0x000fe20003f05270 */
[----:B------:R-:W-:Y:S01]  /*1f70*/  IMAD.MOV.U32 R7, RZ, RZ, R2 ;  /* 0x000000ffff077224 */ /* 0x000fe200078e0002 */
[----:B------:R-:W-:Y:S02]  /*1f80*/  MOV R6, R16 ;  /* 0x0000001000067202 */ /* 0x000fe40000000f00 */
[----:B------:R-:W-:Y:S02]  /*1f90*/  P2R R0, PR, RZ, 0x1 ;  /* 0x00000001ff007803 */ /* 0x000fe40000000000 */
[----:B---3--:R-:W-:Y:S01]  /*1fa0*/  MOV R4, UR4 ;  /* 0x0000000400047c02 */ /* 0x008fe20008000f00 */
[----:B------:R-:W-:Y:S01]  /*1fb0*/  IMAD.U32 R5, RZ, RZ, UR5 ;  /* 0x00000005ff057e24 */ /* 0x000fe2000f8e00ff */
[----:B----4-:R-:W0:Y:S02]  /*1fc0*/  F2F.F64.F32 R10, R8 ;  /* 0x00000008000a7310 */ /* 0x010e240000201800 */
[----:B0-2---:R1:W-:Y:S04]  /*1fd0*/  STL.64 [R1], R10 ;  /* 0x0000000a01007387 */ /* 0x0053e80000100a00 */
[----:B------:R-:W-:-:S07]  /*1fe0*/  LEPC R20, `(.L_x_52) ;  /* 0x000000001014794e */ /* 0x000fce0000000000 */
[----:B-1----:R-:W-:Y:S05]  /*1ff0*/  CALL.ABS.NOINC R12 ;  /* 0x000000000c007343 */ /* 0x002fea0003c00000 */
.L_x_52:
[----:B------:R-:W-:-:S13]  /*2000*/  ISETP.NE.AND P6, PT, R18, 0x2, PT ;  /* 0x000000021200780c */ /* 0x000fda0003fc5270 */
[----:B------:R-:W-:Y:S05]  /*2010*/  @!P6 BRA `(.L_x_36) ;  /* 0x00000000003ce947 */ /* 0x000fea0003800000 */
        /* <DEDUP_REMOVED lines=15> */
.L_x_36:
[----:B------:R-:W-:Y:S01]  /*2110*/  MOV R0, 0x10 ;  /* 0x0000001000007802 */ /* 0x000fe20000000f00 */
[----:B------:R-:W1:Y:S01]  /*2120*/  LDCU.64 UR4, c[0x4][0x8] ;  /* 0x01000100ff0477ac */ /* 0x000e620008000a00 */
[----:B------:R-:W-:Y:S02]  /*2130*/  CS2R R6, SRZ ;  /* 0x0000000000067805 */ /* 0x000fe4000001ff00 */
[----:B------:R2:W3:Y:S01]  /*2140*/  LDC.64 R8, c[0x4][R0] ;  /* 0x0100000000087b82 */ /* 0x0004e20000000a00 */
[----:B-1----:R-:W-:Y:S01]  /*2150*/  IMAD.U32 R4, RZ, RZ, UR4 ;  /* 0x00000004ff047e24 */ /* 0x002fe2000f8e00ff */
[----:B--2---:R-:W-:-:S07]  /*2160*/  MOV R5, UR5 ;  /* 0x0000000500057c02 */ /* 0x004fce0008000f00 */
[----:B------:R-:W-:-:S07]  /*2170*/  LEPC R20, `(.L_x_53) ;  /* 0x000000001014794e */ /* 0x000fce0000000000 */
[----:B0--3--:R-:W-:Y:S05]  /*2180*/  CALL.ABS.NOINC R8 ;  /* 0x0000000008007343 */ /* 0x009fea0003c00000 */
.L_x_53:
[----:B------:R-:W0:Y:S01]  /*2190*/  LDCU UR4, c[0x0][0x388] ;  /* 0x00007100ff0477ac */ /* 0x000e220008000800 */
[----:B------:R-:W-:-:S05]  /*21a0*/  VIADD R36, R36, 0x1 ;  /* 0x0000000124247836 */ /* 0x000fca0000000000 */
[----:B0-----:R-:W-:-:S13]  /*21b0*/  ISETP.NE.AND P0, PT, R36, UR4, PT ;  /* 0x0000000424007c0c */ /* 0x001fda000bf05270 */
[----:B------:R-:W-:Y:S05]  /*21c0*/  @P0 BRA `(.L_x_54) ;  /* 0xffffffdc00d00947 */ /* 0x000fea000383ffff */
[----:B------:R-:W-:Y:S05]  /*21d0*/  BSYNC.RECONVERGENT B7 ;  /* 0x0000000000077941 */ /* 0x000fea0003800200 */
.L_x_16:
[----:B------:R-:W-:Y:S05]  /*21e0*/  BRA `(.L_x_55) ;  /* 0x0000000000e87947 */ /* 0x000fea0003800000 */
.L_x_15:
[C---:B------:R-:W-:Y:S02]  /*21f0*/  IADD3 R0, PT, PT, R17.reuse, -0x1, RZ ;  /* 0xffffffff11007810 */ /* 0x040fe40007ffe0ff */
[----:B------:R-:W-:Y:S02]  /*2200*/  LOP3.LUT R16, R17, 0x3, RZ, 0xc0, !PT ;  /* 0x0000000311107812 */ /* 0x000fe400078ec0ff */
[----:B------:R-:W-:-:S13]  /*2210*/  ISETP.GE.U32.AND P0, PT, R0, 0x3, PT ;  /* 0x000000030000780c */ /* 0x000fda0003f06070 */
[----:B------:R-:W-:Y:S05]  /*2220*/  @!P0 BRA `(.L_x_56) ;  /* 0x0000000000988947 */ /* 0x000fea0003800000 */
[----:B------:R-:W-:Y:S01]  /*2230*/  BSSY.RECONVERGENT B6, `(.L_x_56) ;  /* 0x0000025000067945 */ /* 0x000fe20003800200 */
[----:B------:R-:W-:Y:S01]  /*2240*/  LOP3.LUT R17, R17, 0x7ffffffc, RZ, 0xc0, !PT ;  /* 0x7ffffffc11117812 */ /* 0x000fe200078ec0ff */
[----:B------:R-:W-:-:S07]  /*2250*/  IMAD.MOV.U32 R18, RZ, RZ, RZ ;  /* 0x000000ffff127224 */ /* 0x000fce00078e00ff */
.L_x_61:
[----:B------:R-:W-:Y:S01]  /*2260*/  MOV R2, 0x10 ;  /* 0x0000001000027802 */ /* 0x000fe20000000f00 */
[----:B------:R-:W0:Y:S01]  /*2270*/  LDCU.64 UR4, c[0x4][0x8] ;  /* 0x01000100ff0477ac */ /* 0x000e220008000a00 */
[----:B------:R-:W-:Y:S02]  /*2280*/  IADD3 R18, PT, PT, R18, 0x4, RZ ;  /* 0x0000000412127810 */ /* 0x000fe40007ffe0ff */
[----:B------:R-:W-:Y:S01]  /*2290*/  CS2R R6, SRZ ;  /* 0x0000000000067805 */ /* 0x000fe2000001ff00 */
[----:B------:R1:W2:Y:S01]  /*22a0*/  LDC.64 R8, c[0x4][R2] ;  /* 0x0100000002087b82 */ /* 0x0002a20000000a00 */
[----:B------:R-:W-:-:S04]  /*22b0*/  ISETP.NE.AND P0, PT, R18, R17, PT ;  /* 0x000000111200720c */ /* 0x000fc80003f05270 */
[----:B------:R-:W-:Y:S01]  /*22c0*/  P2R R19, PR, RZ, 0x1 ;  /* 0x00000001ff137803 */ /* 0x000fe20000000000 */
[----:B0-----:R-:W-:Y:S01]  /*22d0*/  IMAD.U32 R4, RZ, RZ, UR4 ;  /* 0x00000004ff047e24 */ /* 0x001fe2000f8e00ff */
[----:B-1----:R-:W-:-:S07]  /*22e0*/  MOV R5, UR5 ;  /* 0x0000000500057c02 */ /* 0x002fce0008000f00 */
[----:B------:R-:W-:-:S07]  /*22f0*/  LEPC R20, `(.L_x_57) ;  /* 0x000000001014794e */ /* 0x000fce0000000000 */
[----:B--2---:R-:W-:Y:S05]  /*2300*/  CALL.ABS.NOINC R8 ;  /* 0x0000000008007343 */ /* 0x004fea0003c00000 */
.L_x_57:
[----:B------:R0:W1:Y:S01]  /*2310*/  LDC.64 R8, c[0x4][R2] ;  /* 0x0100000002087b82 */ /* 0x0000620000000a00 */
[----:B------:R-:W2:Y:S01]  /*2320*/  LDCU.64 UR4, c[0x4][0x8] ;  /* 0x01000100ff0477ac */ /* 0x000ea20008000a00 */
[----:B------:R-:W-:Y:S01]  /*2330*/  CS2R R6, SRZ ;  /* 0x0000000000067805 */ /* 0x000fe2000001ff00 */
[----:B--2---:R-:W-:Y:S01]  /*2340*/  IMAD.U32 R4, RZ, RZ, UR4 ;  /* 0x00000004ff047e24 */ /* 0x004fe2000f8e00ff */
[----:B0-----:R-:W-:-:S07]  /*2350*/  MOV R5, UR5 ;  /* 0x0000000500057c02 */ /* 0x001fce0008000f00 */
[----:B------:R-:W-:-:S07]  /*2360*/  LEPC R20, `(.L_x_58) ;  /* 0x000000001014794e */ /* 0x000fce0000000000 */
[----:B-1----:R-:W-:Y:S05]  /*2370*/  CALL.ABS.NOINC R8 ;  /* 0x0000000008007343 */ /* 0x002fea0003c00000 */
.L_x_58:
[----:B------:R0:W1:Y:S01]  /*2380*/  LDC.64 R8, c[0x4][R2] ;  /* 0x0100000002087b82 */ /* 0x0000620000000a00 */
[----:B------:R-:W2:Y:S01]  /*2390*/  LDCU.64 UR4, c[0x4][0x8] ;  /* 0x01000100ff0477ac */ /* 0x000ea20008000a00 */
[----:B------:R-:W-:Y:S01]  /*23a0*/  CS2R R6, SRZ ;  /* 0x0000000000067805 */ /* 0x000fe2000001ff00 */
[----:B--2---:R-:W-:Y:S01]  /*23b0*/  IMAD.U32 R4, RZ, RZ, UR4 ;  /* 0x00000004ff047e24 */ /* 0x004fe2000f8e00ff */
[----:B0-----:R-:W-:-:S07]  /*23c0*/  MOV R5, UR5 ;  /* 0x0000000500057c02 */ /* 0x001fce0008000f00 */
[----:B------:R-:W-:-:S07]  /*23d0*/  LEPC R20, `(.L_x_59) ;  /* 0x000000001014794e */ /* 0x000fce0000000000 */
[----:B-1----:R-:W-:Y:S05]  /*23e0*/  CALL.ABS.NOINC R8 ;  /* 0x0000000008007343 */ /* 0x002fea0003c00000 */
.L_x_59:
[----:B------:R-:W0:Y:S01]  /*23f0*/  LDC.64 R2, c[0x4][R2] ;  /* 0x0100000002027b82 */ /* 0x000e220000000a00 */
[----:B------:R-:W1:Y:S01]  /*2400*/  LDCU.64 UR4, c[0x4][0x8] ;  /* 0x01000100ff0477ac */ /* 0x000e620008000a00 */
[----:B------:R-:W-:Y:S01]  /*2410*/  CS2R R6, SRZ ;  /* 0x0000000000067805 */ /* 0x000fe2000001ff00 */
[----:B-1----:R-:W-:Y:S01]  /*2420*/  IMAD.U32 R4, RZ, RZ, UR4 ;  /* 0x00000004ff047e24 */ /* 0x002fe2000f8e00ff */
[----:B------:R-:W-:-:S07]  /*2430*/  MOV R5, UR5 ;  /* 0x0000000500057c02 */ /* 0x000fce0008000f00 */
[----:B------:R-:W-:-:S07]  /*2440*/  LEPC R20, `(.L_x_60) ;  /* 0x000000001014794e */ /* 0x000fce0000000000 */
[----:B0-----:R-:W-:Y:S05]  /*2450*/  CALL.ABS.NOINC R2 ;  /* 0x0000000002007343 */ /* 0x001fea0003c00000 */
.L_x_60:
[----:B------:R-:W-:-:S13]  /*2460*/  ISETP.NE.AND P6, PT, R19, RZ, PT ;  /* 0x000000ff1300720c */ /* 0x000fda0003fc5270 */
[----:B------:R-:W-:Y:S05]  /*2470*/  @P6 BRA `(.L_x_61) ;  /* 0xfffffffc00786947 */ /* 0x000fea000383ffff */
[----:B------:R-:W-:Y:S05]  /*2480*/  BSYNC.RECONVERGENT B6 ;  /* 0x0000000000067941 */ /* 0x000fea0003800200 */
.L_x_56:
[----:B------:R-:W-:-:S13]  /*2490*/  ISETP.NE.AND P0, PT, R16, RZ, PT ;  /* 0x000000ff1000720c */ /* 0x000fda0003f05270 */
[----:B------:R-:W-:Y:S05]  /*24a0*/  @!P0 BRA `(.L_x_55) ;  /* 0x0000000000388947 */ /* 0x000fea0003800000 */
[----:B------:R-:W-:-:S07]  /*24b0*/  IMAD.MOV.U32 R17, RZ, RZ, RZ ;  /* 0x000000ffff117224 */ /* 0x000fce00078e00ff */
.L_x_63:
[----:B------:R-:W0:Y:S01]  /*24c0*/  LDCU.64 UR4, c[0x4][0x8] ;  /* 0x01000100ff0477ac */ /* 0x000e220008000a00 */
[----:B------:R-:W-:Y:S02]  /*24d0*/  IADD3 R17, PT, PT, R17, 0x1, RZ ;  /* 0x0000000111117810 */ /* 0x000fe40007ffe0ff */
[----:B------:R-:W-:Y:S02]  /*24e0*/  CS2R R6, SRZ ;  /* 0x0000000000067805 */ /* 0x000fe4000001ff00 */
[----:B------:R-:W-:Y:S02]  /*24f0*/  MOV R0, 0x10 ;  /* 0x0000001000007802 */ /* 0x000fe40000000f00 */
[----:B------:R-:W-:Y:S02]  /*2500*/  ISETP.NE.AND P0, PT, R17, R16, PT ;  /* 0x000000101100720c */ /* 0x000fe40003f05270 */
[----:B------:R1:W2:Y:S02]  /*2510*/  LDC.64 R2, c[0x4][R0] ;  /* 0x0100000000027b82 */ /* 0x0002a40000000a00 */
[----:B-1----:R-:W-:Y:S01]  /*2520*/  P2R R0, PR, RZ, 0x1 ;  /* 0x00000001ff007803 */ /* 0x002fe20000000000 */
[----:B0-----:R-:W-:Y:S01]  /*2530*/  IMAD.U32 R4, RZ, RZ, UR4 ;  /* 0x00000004ff047e24 */ /* 0x001fe2000f8e00ff */
[----:B------:R-:W-:-:S07]  /*2540*/  MOV R5, UR5 ;  /* 0x0000000500057c02 */ /* 0x000fce0008000f00 */
[----:B------:R-:W-:-:S07]  /*2550*/  LEPC R20, `(.L_x_62) ;  /* 0x000000001014794e */ /* 0x000fce0000000000 */
[----:B--2---:R-:W-:Y:S05]  /*2560*/  CALL.ABS.NOINC R2 ;  /* 0x0000000002007343 */ /* 0x004fea0003c00000 */
.L_x_62:
[----:B------:R-:W-:-:S13]  /*2570*/  ISETP.NE.AND P6, PT, R17, R16, PT ;  /* 0x000000101100720c */ /* 0x000fda0003fc5270 */
[----:B------:R-:W-:Y:S05]  /*2580*/  @P6 BRA `(.L_x_63) ;  /* 0xfffffffc00cc6947 */ /* 0x000fea000383ffff */
.L_x_55:
[----:B------:R-:W-:Y:S05]  /*2590*/  BSYNC.RECONVERGENT B8 ;  /* 0x0000000000087941 */ /* 0x000fea0003800200 */
.L_x_14:
[----:B------:R-:W-:Y:S01]  /*25a0*/  MOV R0, 0x10 ;  /* 0x0000001000007802 */ /* 0x000fe20000000f00 */
[----:B------:R-:W0:Y:S01]  /*25b0*/  LDCU.64 UR4, c[0x4][0x8] ;  /* 0x01000100ff0477ac */ /* 0x000e220008000a00 */
[----:B------:R-:W-:Y:S02]  /*25c0*/  CS2R R6, SRZ ;  /* 0x0000000000067805 */ /* 0x000fe4000001ff00 */
[----:B------:R1:W2:Y:S01]  /*25d0*/  LDC.64 R2, c[0x4][R0] ;  /* 0x0100000000027b82 */ /* 0x0002a20000000a00 */
[----:B0-----:R-:W-:Y:S01]  /*25e0*/  IMAD.U32 R4, RZ, RZ, UR4 ;  /* 0x00000004ff047e24 */ /* 0x001fe2000f8e00ff */
[----:B-1----:R-:W-:-:S07]  /*25f0*/  MOV R5, UR5 ;  /* 0x0000000500057c02 */ /* 0x002fce0008000f00 */
[----:B------:R-:W-:-:S07]  /*2600*/  LEPC R20, `(.L_x_64) ;  /* 0x000000001014794e */ /* 0x000fce0000000000 */
[----:B--2---:R-:W-:Y:S05]  /*2610*/  CALL.ABS.NOINC R2 ;  /* 0x0000000002007343 */ /* 0x004fea0003c00000 */
.L_x_64:
[----:B------:R-:W-:Y:S05]  /*2620*/  EXIT ;  /* 0x000000000000794d */ /* 0x000fea0003800000 */
.L_x_65:
        /* <DEDUP_REMOVED lines=13> */
.L_x_68:


//--------------------- .nv.global.init           --------------------------
	.section	.nv.global.init,"aw",@progbits
.nv.global.init:
	.type		$str$1,@object
	.size		$str$1,($str - $str$1)
$str$1:
        /*0000*/ 	.byte	0x0a, 0x00
	.type		$str,@object
	.size		$str,(.L_0 - $str)
$str:
        /*0002*/ 	.byte	0x25, 0x66, 0x20, 0x00
.L_0:


//--------------------- .nv.shared.reserved.0     --------------------------
	.section	.nv.shared.reserved.0,"aw",@nobits
	.weak		__nv_reservedSMEM_offset_0_alias
	.size		__nv_reservedSMEM_offset_0_alias, 0, 64
	.other		__nv_reservedSMEM_offset_0_alias,@"STO_CUDA_RESERVED_SHARED STV_DEFAULT"
__nv_reservedSMEM_offset_0_alias:
	.zero		0
	.zero		64


//--------------------- .nv.constant0._Z20cast_double_to_floatPKdPfi --------------------------
	.section	.nv.constant0._Z20cast_double_to_floatPKdPfi,"a",@progbits
	.sectionflags	@""
	.align	4
.nv.constant0._Z20cast_double_to_floatPKdPfi:
	.zero		916


//--------------------- .nv.constant0._Z20cast_float_to_doublePKfPdi --------------------------
	.section	.nv.constant0._Z20cast_float_to_doublePKfPdi,"a",@progbits
	.sectionflags	@""
	.align	4
.nv.constant0._Z20cast_float_to_doublePKfPdi:
	.zero		916


//--------------------- .nv.constant0._Z19print_matrix_devicePKfii --------------------------
	.section	.nv.constant0._Z19print_matrix_devicePKfii,"a",@progbits
	.sectionflags	@""
	.align	4
.nv.constant0._Z19print_matrix_devicePKfii:
	.zero		912


//--------------------- SYMBOLS --------------------------

	.type		.nv.reservedSmem.offset0,@object
	.size		.nv.reservedSmem.offset0,0x4
	.type		vprintf,@function
